	.target	sm_90a

	.elftype	@"ET_EXEC"


//--------------------- .note.nv.tkinfo           --------------------------
	.section	.note.nv.tkinfo,"",@"SHT_NOTE"
	.sectionflags	@"SHF_NOTE_NV_TKINFO"
	.tkinfo
        /*0018*/ 	.word	0x00000002
        /*0030*/ 	.string	""
        /*0030*/ 	.string	"ptxas"
        /*0030*/ 	.string	"Cuda compilation tools, release 13.0, V13.0.88"
        /*0030*/ 	.string	"Build cuda_13.0.r13.0/compiler.36424714_0"
        /*0030*/ 	.string	"-v  -suppress-debug-info  -lineinfo  -arch sm_90a "



//--------------------- .note.nv.cuinfo           --------------------------
	.section	.note.nv.cuinfo,"",@"SHT_NOTE"
	.sectionflags	@"SHF_NOTE_NV_CUINFO"
        /*0018*/ 	.short	0x0002
        /*001a*/ 	.short	0x005a
        /*001c*/ 	.short	0x0082
	.zero		2


//--------------------- .nv.info                  --------------------------
	.section	.nv.info,"",@"SHT_CUDA_INFO"
	.align	4


	//----- nvinfo : EIATTR_REGCOUNT
	.align		4
        /*0000*/ 	.byte	0x04, 0x2f
        /*0002*/ 	.short	(.L_1 - .L_0)
	.align		4
.L_0:
        /*0004*/ 	.word	index@(matmul_kernel)
        /*0008*/ 	.word	0x000000ff


	//----- nvinfo : EIATTR_FRAME_SIZE
	.align		4
.L_1:
        /*000c*/ 	.byte	0x04, 0x11
        /*000e*/ 	.short	(.L_3 - .L_2)
	.align		4
.L_2:
        /*0010*/ 	.word	index@(matmul_kernel)
        /*0014*/ 	.word	0x000001d8


	//----- nvinfo : EIATTR_MIN_STACK_SIZE
	.align		4
.L_3:
        /*0018*/ 	.byte	0x04, 0x12
        /*001a*/ 	.short	(.L_5 - .L_4)
	.align		4
.L_4:
        /*001c*/ 	.word	index@(matmul_kernel)
        /*0020*/ 	.word	0x000001d8
.L_5:


//--------------------- .nv.compat                --------------------------
	.section	.nv.compat,"",@"SHT_CUDA_COMPAT_INFO"
	.align	4
        /*0000*/ 	.byte	0x02, 0x09, 0x01, 0x00, 0x02, 0x02, 0x01, 0x00, 0x02, 0x05, 0x05, 0x00, 0x03, 0x07, 0x01, 0x01
        /*0010*/ 	.byte	0x02, 0x03, 0x00, 0x00, 0x02, 0x06, 0x01, 0x00, 0x04, 0x0b, 0x08, 0x00, 0x00, 0x00, 0x00, 0x00
        /*0020*/ 	.byte	0x00, 0x00, 0x00, 0x00


//--------------------- .nv.info.matmul_kernel    --------------------------
	.section	.nv.info.matmul_kernel,"",@"SHT_CUDA_INFO"
	.sectionflags	@""
	.align	4


	//----- nvinfo : EIATTR_CUDA_API_VERSION
	.align		4
        /*0000*/ 	.byte	0x04, 0x37
        /*0002*/ 	.short	(.L_7 - .L_6)
.L_6:
        /*0004*/ 	.word	0x00000082


	//----- nvinfo : EIATTR_KPARAM_INFO
	.align		4
.L_7:
        /*0008*/ 	.byte	0x04, 0x17
        /*000a*/ 	.short	(.L_9 - .L_8)
.L_8:
        /*000c*/ 	.word	0x00000000
        /*0010*/ 	.short	0x000d
        /*0012*/ 	.short	0x0048
        /*0014*/ 	.byte	0x00, 0xf4, 0x21, 0x00


	//----- nvinfo : EIATTR_KPARAM_INFO
	.align		4
.L_9:
        /*0018*/ 	.byte	0x04, 0x17
        /*001a*/ 	.short	(.L_11 - .L_10)
.L_10:
        /*001c*/ 	.word	0x00000000
        /*0020*/ 	.short	0x000c
        /*0022*/ 	.short	0x0040
        /*0024*/ 	.byte	0x00, 0xf4, 0x21, 0x00


	//----- nvinfo : EIATTR_KPARAM_INFO
	.align		4
.L_11:
        /*0028*/ 	.byte	0x04, 0x17
        /*002a*/ 	.short	(.L_13 - .L_12)
.L_12:
        /*002c*/ 	.word	0x00000000
        /*0030*/ 	.short	0x000b
        /*0032*/ 	.short	0x0038
        /*0034*/ 	.byte	0x00, 0xf0, 0x11, 0x00


	//----- nvinfo : EIATTR_KPARAM_INFO
	.align		4
.L_13:
        /*0038*/ 	.byte	0x04, 0x17
        /*003a*/ 	.short	(.L_15 - .L_14)
.L_14:
        /*003c*/ 	.word	0x00000000
        /*0040*/ 	.short	0x000a
        /*0042*/ 	.short	0x0034
        /*0044*/ 	.byte	0x00, 0xf0, 0x11, 0x00


	//----- nvinfo : EIATTR_KPARAM_INFO
	.align		4
.L_15:
        /*0048*/ 	.byte	0x04, 0x17
        /*004a*/ 	.short	(.L_17 - .L_16)
.L_16:
        /*004c*/ 	.word	0x00000000
        /*0050*/ 	.short	0x0009
        /*0052*/ 	.short	0x0030
        /*0054*/ 	.byte	0x00, 0xf0, 0x11, 0x00


	//----- nvinfo : EIATTR_KPARAM_INFO
	.align		4
.L_17:
        /*0058*/ 	.byte	0x04, 0x17
        /*005a*/ 	.short	(.L_19 - .L_18)
.L_18:
        /*005c*/ 	.word	0x00000000
        /*0060*/ 	.short	0x0008
        /*0062*/ 	.short	0x002c
        /*0064*/ 	.byte	0x00, 0xf0, 0x11, 0x00


	//----- nvinfo : EIATTR_KPARAM_INFO
	.align		4
.L_19:
        /*0068*/ 	.byte	0x04, 0x17
        /*006a*/ 	.short	(.L_21 - .L_20)
.L_20:
        /*006c*/ 	.word	0x00000000
        /*0070*/ 	.short	0x0007
        /*0072*/ 	.short	0x0028
        /*0074*/ 	.byte	0x00, 0xf0, 0x11, 0x00


	//----- nvinfo : EIATTR_KPARAM_INFO
	.align		4
.L_21:
        /*0078*/ 	.byte	0x04, 0x17
        /*007a*/ 	.short	(.L_23 - .L_22)
.L_22:
        /*007c*/ 	.word	0x00000000
        /*0080*/ 	.short	0x0006
        /*0082*/ 	.short	0x0024
        /*0084*/ 	.byte	0x00, 0xf0, 0x11, 0x00


	//----- nvinfo : EIATTR_KPARAM_INFO
	.align		4
.L_23:
        /*0088*/ 	.byte	0x04, 0x17
        /*008a*/ 	.short	(.L_25 - .L_24)
.L_24:
        /*008c*/ 	.word	0x00000000
        /*0090*/ 	.short	0x0005
        /*0092*/ 	.short	0x0020
        /*0094*/ 	.byte	0x00, 0xf0, 0x11, 0x00


	//----- nvinfo : EIATTR_KPARAM_INFO
	.align		4
.L_25:
        /*0098*/ 	.byte	0x04, 0x17
        /*009a*/ 	.short	(.L_27 - .L_26)
.L_26:
        /*009c*/ 	.word	0x00000000
        /*00a0*/ 	.short	0x0004
        /*00a2*/ 	.short	0x001c
        /*00a4*/ 	.byte	0x00, 0xf0, 0x11, 0x00


	//----- nvinfo : EIATTR_KPARAM_INFO
	.align		4
.L_27:
        /*00a8*/ 	.byte	0x04, 0x17
        /*00aa*/ 	.short	(.L_29 - .L_28)
.L_28:
        /*00ac*/ 	.word	0x00000000
        /*00b0*/ 	.short	0x0003
        /*00b2*/ 	.short	0x0018
        /*00b4*/ 	.byte	0x00, 0xf0, 0x11, 0x00


	//----- nvinfo : EIATTR_KPARAM_INFO
	.align		4
.L_29:
        /*00b8*/ 	.byte	0x04, 0x17
        /*00ba*/ 	.short	(.L_31 - .L_30)
.L_30:
        /*00bc*/ 	.word	0x00000000
        /*00c0*/ 	.short	0x0002
        /*00c2*/ 	.short	0x0010
        /*00c4*/ 	.byte	0x00, 0xf4, 0x21, 0x00


	//----- nvinfo : EIATTR_KPARAM_INFO
	.align		4
.L_31:
        /*00c8*/ 	.byte	0x04, 0x17
        /*00ca*/ 	.short	(.L_33 - .L_32)
.L_32:
        /*00cc*/ 	.word	0x00000000
        /*00d0*/ 	.short	0x0001
        /*00d2*/ 	.short	0x0008
        /*00d4*/ 	.byte	0x00, 0xf4, 0x21, 0x00


	//----- nvinfo : EIATTR_KPARAM_INFO
	.align		4
.L_33:
        /*00d8*/ 	.byte	0x04, 0x17
        /*00da*/ 	.short	(.L_35 - .L_34)
.L_34:
        /*00dc*/ 	.word	0x00000000
        /*00e0*/ 	.short	0x0000
        /*00e2*/ 	.short	0x0000
        /*00e4*/ 	.byte	0x00, 0xf4, 0x21, 0x00


	//----- nvinfo : EIATTR_SPARSE_MMA_MASK
	.align		4
.L_35:
        /*00e8*/ 	.byte	0x03, 0x50
        /*00ea*/ 	.short	0x0000


	//----- nvinfo : EIATTR_MAXREG_COUNT
	.align		4
        /*00ec*/ 	.byte	0x03, 0x1b
        /*00ee*/ 	.short	0x00ff


	//----- nvinfo : EIATTR_NUM_BARRIERS
	.align		4
        /*00f0*/ 	.byte	0x02, 0x4c
        /*00f2*/ 	.byte	0x01
	.zero		1


	//----- nvinfo : EIATTR_ANNOTATIONS
	.align		4
        /*00f4*/ 	.byte	0x04, 0x55
        /*00f6*/ 	.short	(.L_37 - .L_36)


	//   ....[0]....
.L_36:
        /*00f8*/ 	.word	0x00000001
        /*00fc*/ 	.byte	0x70, 0x07, 0x00, 0x00, 0x01, 0x00, 0x00, 0x00, 0xc0, 0x43, 0x00, 0x00, 0x01, 0x00, 0x00, 0x00
        /* <DEDUP_REMOVED lines=155> */
        /*0abc*/ 	.byte	0x10, 0xa2, 0x00, 0x00


	//----- nvinfo : EIATTR_MERCURY_ISA_VERSION
	.align		4
.L_37:
        /*0ac0*/ 	.byte	0x03, 0x5f
        /*0ac2*/ 	.short	0x0101


	//----- nvinfo : EIATTR_EXIT_INSTR_OFFSETS
	.align		4
        /*0ac4*/ 	.byte	0x04, 0x1c
        /*0ac6*/ 	.short	(.L_39 - .L_38)


	//   ....[0]....
.L_38:
        /*0ac8*/ 	.word	0x0000e4a0


	//   ....[1]....
        /*0acc*/ 	.word	0x0000e4d0


	//----- nvinfo : EIATTR_REQNTID
	.align		4
.L_39:
        /*0ad0*/ 	.byte	0x04, 0x10
        /*0ad2*/ 	.short	(.L_41 - .L_40)
.L_40:
        /*0ad4*/ 	.word	0x00000040
        /*0ad8*/ 	.word	0x00000001
        /*0adc*/ 	.word	0x00000001


	//----- nvinfo : EIATTR_CBANK_PARAM_SIZE
	.align		4
.L_41:
        /*0ae0*/ 	.byte	0x03, 0x19
        /*0ae2*/ 	.short	0x0050


	//----- nvinfo : EIATTR_PARAM_CBANK
	.align		4
        /*0ae4*/ 	.byte	0x04, 0x0a
        /*0ae6*/ 	.short	(.L_43 - .L_42)
	.align		4
.L_42:
        /*0ae8*/ 	.word	index@(.nv.constant0.matmul_kernel)
        /*0aec*/ 	.short	0x0210
        /*0aee*/ 	.short	0x0050


	//----- nvinfo : EIATTR_SW_WAR
	.align		4
.L_43:
        /*0af0*/ 	.byte	0x04, 0x36
        /*0af2*/ 	.short	(.L_45 - .L_44)
.L_44:
        /*0af4*/ 	.word	0x00000008
.L_45:


//--------------------- .nv.callgraph             --------------------------
	.section	.nv.callgraph,"",@"SHT_CUDA_CALLGRAPH"
	.align	4
	.sectionentsize	8
	.align		4
        /*0000*/ 	.word	0x00000000
	.align		4
        /*0004*/ 	.word	0xffffffff
	.align		4
        /*0008*/ 	.word	0x00000000
	.align		4
        /*000c*/ 	.word	0xfffffffe
	.align		4
        /*0010*/ 	.word	0x00000000
	.align		4
        /*0014*/ 	.word	0xfffffffd
	.align		4
        /*0018*/ 	.word	0x00000000
	.align		4
        /*001c*/ 	.word	0xfffffffc


//--------------------- .text.matmul_kernel       --------------------------
	.section	.text.matmul_kernel,"ax",@progbits
	.align	128
        .global         matmul_kernel
        .type           matmul_kernel,@function
        .size           matmul_kernel,(.L_x_3 - matmul_kernel)
        .other          matmul_kernel,@"STO_CUDA_ENTRY STV_DEFAULT"
matmul_kernel:
.text.matmul_kernel:
[----:B------:R-:W0:Y:S08]  /*0000*/  LDC R1, c[0x0][0x28] ;  /* 0x00000a00ff017b82 */ /* 0x000e300000000800 */
[----:B------:R-:W1:Y:S01]  /*0010*/  LDC.64 R44, c[0x0][0x228] ;  /* 0x00008a00ff2c7b82 */ /* 0x000e620000000a00 */
[----:B------:R-:W2:Y:S01]  /*0020*/  S2R R5, SR_CTAID.X ;  /* 0x0000000000057919 */ /* 0x000ea20000002500 */
[----:B------:R-:W-:Y:S01]  /*0030*/  ULDC UR5, c[0x0][0x230] ;  /* 0x00008c0000057ab9 */ /* 0x000fe20000000800 */
[----:B0-----:R-:W-:Y:S01]  /*0040*/  VIADD R1, R1, 0xfffffe28 ;  /* 0xfffffe2801017836 */ /* 0x001fe20000000000 */
[----:B------:R-:W-:Y:S01]  /*0050*/  UIADD3 UR5, UR5, 0x1f, URZ ;  /* 0x0000001f05057890 */ /* 0x000fe2000fffe03f */
[----:B------:R-:W-:Y:S01]  /*0060*/  CS2R R144, SRZ ;  /* 0x0000000000907805 */ /* 0x000fe2000001ff00 */
[----:B------:R-:W-:Y:S01]  /*0070*/  UMOV UR6, 0x400 ;  /* 0x0000040000067882 */ /* 0x000fe20000000000 */
[----:B------:R-:W-:Y:S01]  /*0080*/  ULDC.64 UR10, c[0x0][0x208] ;  /* 0x00008200000a7ab9 */ /* 0x000fe20000000a00 */
[----:B------:R-:W0:Y:S01]  /*0090*/  S2UR UR7, SR_CgaCtaId ;  /* 0x00000000000779c3 */ /* 0x000e220000008800 */
[----:B------:R-:W-:Y:S01]  /*00a0*/  UISETP.GE.AND UP0, UPT, UR5, 0x20, UPT ;  /* 0x000000200500788c */ /* 0x000fe2000bf06270 */
[----:B------:R-:W-:-:S02]  /*00b0*/  CS2R R146, SRZ ;  /* 0x0000000000927805 */ /* 0x000fc4000001ff00 */
[----:B------:R-:W-:Y:S02]  /*00c0*/  CS2R R28, SRZ ;  /* 0x00000000001c7805 */ /* 0x000fe4000001ff00 */
[----:B------:R-:W-:Y:S02]  /*00d0*/  CS2R R30, SRZ ;  /* 0x00000000001e7805 */ /* 0x000fe4000001ff00 */
[----:B------:R-:W-:Y:S02]  /*00e0*/  CS2R R148, SRZ ;  /* 0x0000000000947805 */ /* 0x000fe4000001ff00 */
[----:B------:R-:W-:Y:S02]  /*00f0*/  CS2R R150, SRZ ;  /* 0x0000000000967805 */ /* 0x000fe4000001ff00 */
[----:B------:R-:W-:Y:S02]  /*0100*/  CS2R R32, SRZ ;  /* 0x0000000000207805 */ /* 0x000fe4000001ff00 */
[----:B------:R-:W-:-:S02]  /*0110*/  CS2R R34, SRZ ;  /* 0x0000000000227805 */ /* 0x000fc4000001ff00 */
[----:B------:R-:W-:Y:S02]  /*0120*/  CS2R R152, SRZ ;  /* 0x0000000000987805 */ /* 0x000fe4000001ff00 */
[----:B------:R-:W-:Y:S02]  /*0130*/  CS2R R154, SRZ ;  /* 0x00000000009a7805 */ /* 0x000fe4000001ff00 */
[----:B------:R-:W-:Y:S02]  /*0140*/  CS2R R36, SRZ ;  /* 0x0000000000247805 */ /* 0x000fe4000001ff00 */
[----:B------:R-:W-:Y:S02]  /*0150*/  CS2R R38, SRZ ;  /* 0x0000000000267805 */ /* 0x000fe4000001ff00 */
[----:B------:R-:W-:Y:S02]  /*0160*/  CS2R R120, SRZ ;  /* 0x0000000000787805 */ /* 0x000fe4000001ff00 */
[----:B------:R-:W-:-:S02]  /*0170*/  CS2R R122, SRZ ;  /* 0x00000000007a7805 */ /* 0x000fc4000001ff00 */
[----:B------:R-:W-:Y:S01]  /*0180*/  CS2R R104, SRZ ;  /* 0x0000000000687805 */ /* 0x000fe2000001ff00 */
[----:B-1----:R-:W-:Y:S01]  /*0190*/  VIADD R0, R45, 0x7f ;  /* 0x0000007f2d007836 */ /* 0x002fe20000000000 */
[----:B------:R-:W-:Y:S02]  /*01a0*/  CS2R R106, SRZ ;  /* 0x00000000006a7805 */ /* 0x000fe4000001ff00 */
[----:B------:R-:W-:Y:S02]  /*01b0*/  CS2R R116, SRZ ;  /* 0x0000000000747805 */ /* 0x000fe4000001ff00 */
[----:B------:R-:W-:Y:S02]  /*01c0*/  CS2R R118, SRZ ;  /* 0x0000000000767805 */ /* 0x000fe4000001ff00 */
[----:B------:R-:W-:Y:S02]  /*01d0*/  CS2R R140, SRZ ;  /* 0x00000000008c7805 */ /* 0x000fe4000001ff00 */
[----:B------:R-:W-:-:S02]  /*01e0*/  SHF.R.S32.HI R3, RZ, 0x1f, R0 ;  /* 0x0000001fff037819 */ /* 0x000fc40000011400 */
[----:B------:R-:W-:Y:S02]  /*01f0*/  CS2R R142, SRZ ;  /* 0x00000000008e7805 */ /* 0x000fe4000001ff00 */
[----:B------:R-:W-:Y:S01]  /*0200*/  CS2R R40, SRZ ;  /* 0x0000000000287805 */ /* 0x000fe2000001ff00 */
[----:B0-----:R-:W-:Y:S01]  /*0210*/  ULEA UR6, UR7, UR6, 0x18 ;  /* 0x0000000607067291 */ /* 0x001fe2000f8ec03f */
[----:B------:R-:W-:Y:S02]  /*0220*/  LEA.HI R3, R3, R0, RZ, 0x7 ;  /* 0x0000000003037211 */ /* 0x000fe400078f38ff */
[----:B------:R-:W-:Y:S02]  /*0230*/  CS2R R42, SRZ ;  /* 0x00000000002a7805 */ /* 0x000fe4000001ff00 */
[----:B--2---:R-:W-:Y:S02]  /*0240*/  IABS R8, R5 ;  /* 0x0000000500087213 */ /* 0x004fe40000000000 */
[----:B------:R-:W-:-:S02]  /*0250*/  CS2R R176, SRZ ;  /* 0x0000000000b07805 */ /* 0x000fc4000001ff00 */
[----:B------:R-:W-:Y:S02]  /*0260*/  SHF.R.S32.HI R3, RZ, 0x7, R3 ;  /* 0x00000007ff037819 */ /* 0x000fe40000011403 */
[----:B------:R-:W-:Y:S02]  /*0270*/  CS2R R178, SRZ ;  /* 0x0000000000b27805 */ /* 0x000fe4000001ff00 */
[----:B------:R-:W-:Y:S02]  /*0280*/  CS2R R64, SRZ ;  /* 0x0000000000407805 */ /* 0x000fe4000001ff00 */
[----:B------:R-:W-:Y:S02]  /*0290*/  CS2R R66, SRZ ;  /* 0x0000000000427805 */ /* 0x000fe4000001ff00 */
[----:B------:R-:W-:Y:S01]  /*02a0*/  CS2R R168, SRZ ;  /* 0x0000000000a87805 */ /* 0x000fe2000001ff00 */
[----:B------:R-:W-:Y:S01]  /*02b0*/  IMAD.SHL.U32 R4, R3, 0x8, RZ ;  /* 0x0000000803047824 */ /* 0x000fe200078e00ff */
[----:B------:R-:W-:-:S02]  /*02c0*/  CS2R R170, SRZ ;  /* 0x0000000000aa7805 */ /* 0x000fc4000001ff00 */
[----:B------:R-:W-:Y:S02]  /*02d0*/  CS2R R68, SRZ ;  /* 0x0000000000447805 */ /* 0x000fe4000001ff00 */
[----:B------:R-:W-:Y:S02]  /*02e0*/  CS2R R70, SRZ ;  /* 0x0000000000467805 */ /* 0x000fe4000001ff00 */
[----:B------:R-:W-:Y:S02]  /*02f0*/  CS2R R52, SRZ ;  /* 0x0000000000347805 */ /* 0x000fe4000001ff00 */
[-C--:B------:R-:W-:Y:S02]  /*0300*/  IABS R7, R4.reuse ;  /* 0x0000000400077213 */ /* 0x080fe40000000000 */
[----:B------:R-:W-:Y:S02]  /*0310*/  CS2R R54, SRZ ;  /* 0x0000000000367805 */ /* 0x000fe4000001ff00 */
[----:B------:R-:W-:Y:S01]  /*0320*/  IABS R10, R4 ;  /* 0x00000004000a7213 */ /* 0x000fe20000000000 */
[----:B------:R-:W0:Y:S08]  /*0330*/  I2F.RP R0, R7 ;  /* 0x0000000700007306 */ /* 0x000e300000209400 */
[----:B0-----:R-:W0:Y:S02]  /*0340*/  MUFU.RCP R0, R0 ;  /* 0x0000000000007308 */ /* 0x001e240000001000 */
[----:B0-----:R-:W-:-:S02]  /*0350*/  VIADD R2, R0, 0xffffffe ;  /* 0x0ffffffe00027836 */ /* 0x001fc40000000000 */
[----:B------:R-:W-:-:S04]  /*0360*/  IMAD.MOV R0, RZ, RZ, -R10 ;  /* 0x000000ffff007224 */ /* 0x000fc800078e0a0a */
[----:B------:R0:W1:Y:S02]  /*0370*/  F2I.FTZ.U32.TRUNC.NTZ R3, R2 ;  /* 0x0000000200037305 */ /* 0x000064000021f000 */
[----:B0-----:R-:W-:Y:S02]  /*0380*/  IMAD.MOV.U32 R2, RZ, RZ, RZ ;  /* 0x000000ffff027224 */ /* 0x001fe400078e00ff */
[----:B-1----:R-:W-:-:S04]  /*0390*/  IMAD.MOV R6, RZ, RZ, -R3 ;  /* 0x000000ffff067224 */ /* 0x002fc800078e0a03 */
[----:B------:R-:W-:Y:S02]  /*03a0*/  IMAD R9, R6, R7, RZ ;  /* 0x0000000706097224 */ /* 0x000fe400078e02ff */
[----:B------:R-:W-:Y:S02]  /*03b0*/  IMAD.MOV.U32 R6, RZ, RZ, R8 ;  /* 0x000000ffff067224 */ /* 0x000fe400078e0008 */
[----:B------:R-:W-:-:S06]  /*03c0*/  IMAD.HI.U32 R3, R3, R9, R2 ;  /* 0x0000000903037227 */ /* 0x000fcc00078e0002 */
[----:B------:R-:W-:-:S04]  /*03d0*/  IMAD.HI.U32 R3, R3, R6, RZ ;  /* 0x0000000603037227 */ /* 0x000fc800078e00ff */
[----:B------:R-:W-:-:S05]  /*03e0*/  IMAD R0, R3, R0, R6 ;  /* 0x0000000003007224 */ /* 0x000fca00078e0206 */
[----:B------:R-:W-:-:S13]  /*03f0*/  ISETP.GT.U32.AND P1, PT, R7, R0, PT ;  /* 0x000000000700720c */ /* 0x000fda0003f24070 */
[----:B------:R-:W-:Y:S02]  /*0400*/  @!P1 IMAD.IADD R0, R0, 0x1, -R7 ;  /* 0x0000000100009824 */ /* 0x000fe400078e0a07 */
[----:B------:R-:W-:Y:S01]  /*0410*/  @!P1 VIADD R3, R3, 0x1 ;  /* 0x0000000103039836 */ /* 0x000fe20000000000 */
[----:B------:R-:W-:Y:S02]  /*0420*/  ISETP.NE.AND P1, PT, R4, RZ, PT ;  /* 0x000000ff0400720c */ /* 0x000fe40003f25270 */
[----:B------:R-:W-:Y:S02]  /*0430*/  ISETP.GE.U32.AND P0, PT, R0, R7, PT ;  /* 0x000000070000720c */ /* 0x000fe40003f06070 */
[----:B------:R-:W-:-:S04]  /*0440*/  LOP3.LUT R0, R5, R4, RZ, 0x3c, !PT ;  /* 0x0000000405007212 */ /* 0x000fc800078e3cff */
[----:B------:R-:W-:Y:S01]  /*0450*/  ISETP.GE.AND P2, PT, R0, RZ, PT ;  /* 0x000000ff0000720c */ /* 0x000fe20003f46270 */
[----:B------:R-:W-:-:S06]  /*0460*/  VIADD R0, R44, 0x3f ;  /* 0x0000003f2c007836 */ /* 0x000fcc0000000000 */
[----:B------:R-:W-:-:S04]  /*0470*/  @P0 VIADD R3, R3, 0x1 ;  /* 0x0000000103030836 */ /* 0x000fc80000000000 */
[----:B------:R-:W-:Y:S01]  /*0480*/  IMAD.MOV.U32 R2, RZ, RZ, R3 ;  /* 0x000000ffff027224 */ /* 0x000fe200078e0003 */
[----:B------:R-:W-:-:S03]  /*0490*/  SHF.R.S32.HI R3, RZ, 0x1f, R0 ;  /* 0x0000001fff037819 */ /* 0x000fc60000011400 */
[----:B------:R-:W-:Y:S01]  /*04a0*/  @!P2 IMAD.MOV R2, RZ, RZ, -R2 ;  /* 0x000000ffff02a224 */ /* 0x000fe200078e0a02 */
[----:B------:R-:W-:Y:S02]  /*04b0*/  @!P1 LOP3.LUT R2, RZ, R4, RZ, 0x33, !PT ;  /* 0x00000004ff029212 */ /* 0x000fe400078e33ff */
[----:B------:R-:W-:-:S03]  /*04c0*/  LEA.HI R3, R3, R0, RZ, 0x6 ;  /* 0x0000000003037211 */ /* 0x000fc600078f30ff */
[----:B------:R-:W-:Y:S02]  /*04d0*/  IMAD.SHL.U32 R8, R2, 0x8, RZ ;  /* 0x0000000802087824 */ /* 0x000fe400078e00ff */
[----:B------:R-:W-:-:S03]  /*04e0*/  IMAD.MOV R2, RZ, RZ, -R2 ;  /* 0x000000ffff027224 */ /* 0x000fc600078e0a02 */
[----:B------:R-:W-:Y:S01]  /*04f0*/  LEA.HI.SX32 R3, R3, -R8, 0x1a ;  /* 0x8000000803037211 */ /* 0x000fe200078fd2ff */
[----:B------:R-:W-:-:S03]  /*0500*/  IMAD R4, R4, R2, R5 ;  /* 0x0000000204047224 */ /* 0x000fc600078e0205 */
[----:B------:R-:W-:Y:S02]  /*0510*/  VIMNMX R11, R3, 0x8, PT ;  /* 0x00000008030b7848 */ /* 0x000fe40003fe0100 */
[----:B------:R-:W-:Y:S02]  /*0520*/  IABS R9, R4 ;  /* 0x0000000400097213 */ /* 0x000fe40000000000 */
[----:B------:R-:W-:-:S04]  /*0530*/  IABS R7, R11 ;  /* 0x0000000b00077213 */ /* 0x000fc80000000000 */
[----:B------:R-:W0:Y:S08]  /*0540*/  I2F.RP R0, R7 ;  /* 0x0000000700007306 */ /* 0x000e300000209400 */
[----:B0-----:R-:W0:Y:S02]  /*0550*/  MUFU.RCP R0, R0 ;  /* 0x0000000000007308 */ /* 0x001e240000001000 */
[----:B0-----:R-:W-:-:S06]  /*0560*/  VIADD R3, R0, 0xffffffe ;  /* 0x0ffffffe00037836 */ /* 0x001fcc0000000000 */
[----:B------:R-:W0:Y:S02]  /*0570*/  F2I.FTZ.U32.TRUNC.NTZ R3, R3 ;  /* 0x0000000300037305 */ /* 0x000e24000021f000 */
[----:B0-----:R-:W-:-:S04]  /*0580*/  IMAD.MOV R6, RZ, RZ, -R3 ;  /* 0x000000ffff067224 */ /* 0x001fc800078e0a03 */
[----:B------:R-:W-:Y:S01]  /*0590*/  IMAD.MOV.U32 R2, RZ, RZ, R6 ;  /* 0x000000ffff027224 */ /* 0x000fe200078e0006 */
[----:B------:R-:W-:-:S03]  /*05a0*/  IABS R6, R11 ;  /* 0x0000000b00067213 */ /* 0x000fc60000000000 */
[----:B------:R-:W-:Y:S02]  /*05b0*/  IMAD R5, R2, R7, RZ ;  /* 0x0000000702057224 */ /* 0x000fe400078e02ff */
[----:B------:R-:W-:-:S04]  /*05c0*/  IMAD.MOV.U32 R2, RZ, RZ, RZ ;  /* 0x000000ffff027224 */ /* 0x000fc800078e00ff */
[----:B------:R-:W-:-:S04]  /*05d0*/  IMAD.HI.U32 R2, R3, R5, R2 ;  /* 0x0000000503027227 */ /* 0x000fc800078e0002 */
[----:B------:R-:W-:Y:S02]  /*05e0*/  IMAD.MOV R3, RZ, RZ, -R6 ;  /* 0x000000ffff037224 */ /* 0x000fe400078e0a06 */
[----:B------:R-:W-:-:S04]  /*05f0*/  IMAD.HI.U32 R0, R2, R9, RZ ;  /* 0x0000000902007227 */ /* 0x000fc800078e00ff */
[----:B------:R-:W-:Y:S01]  /*0600*/  IMAD R2, R0, R3, R9 ;  /* 0x0000000300027224 */ /* 0x000fe200078e0209 */
[----:B------:R-:W-:-:S04]  /*0610*/  LOP3.LUT R3, R4, R11, RZ, 0x3c, !PT ;  /* 0x0000000b04037212 */ /* 0x000fc800078e3cff */
[----:B------:R-:W-:Y:S02]  /*0620*/  ISETP.GT.U32.AND P1, PT, R7, R2, PT ;  /* 0x000000020700720c */ /* 0x000fe40003f24070 */
[----:B------:R-:W-:-:S11]  /*0630*/  ISETP.GE.AND P2, PT, R3, RZ, PT ;  /* 0x000000ff0300720c */ /* 0x000fd60003f46270 */
[----:B------:R-:W-:Y:S02]  /*0640*/  @!P1 IMAD.IADD R2, R2, 0x1, -R7 ;  /* 0x0000000102029824 */ /* 0x000fe400078e0a07 */
[----:B------:R-:W-:Y:S01]  /*0650*/  @!P1 VIADD R0, R0, 0x1 ;  /* 0x0000000100009836 */ /* 0x000fe20000000000 */
[----:B------:R-:W-:Y:S02]  /*0660*/  ISETP.NE.AND P1, PT, R11, RZ, PT ;  /* 0x000000ff0b00720c */ /* 0x000fe40003f25270 */
[----:B------:R-:W-:Y:S02]  /*0670*/  ISETP.GE.U32.AND P0, PT, R2, R7, PT ;  /* 0x000000070200720c */ /* 0x000fe40003f06070 */
[----:B------:R-:W0:Y:S11]  /*0680*/  S2R R2, SR_TID.X ;  /* 0x0000000000027919 */ /* 0x000e360000002100 */
[----:B------:R-:W-:Y:S01]  /*0690*/  @P0 VIADD R0, R0, 0x1 ;  /* 0x0000000100000836 */ /* 0x000fe20000000000 */
[----:B------:R-:W-:-:S03]  /*06a0*/  PLOP3.LUT P0, PT, PT, PT, UP0, 0x80, 0x0 ;  /* 0x000000000000781c */ /* 0x000fc60003f0f008 */
[----:B------:R-:W-:-:S04]  /*06b0*/  IMAD.MOV.U32 R6, RZ, RZ, R0 ;  /* 0x000000ffff067224 */ /* 0x000fc800078e0000 */
[----:B------:R-:W-:Y:S01]  /*06c0*/  @!P2 IMAD.MOV R6, RZ, RZ, -R6 ;  /* 0x000000ffff06a224 */ /* 0x000fe200078e0a06 */
[----:B------:R-:W-:-:S05]  /*06d0*/  @!P1 LOP3.LUT R6, RZ, R11, RZ, 0x33, !PT ;  /* 0x0000000bff069212 */ /* 0x000fca00078e33ff */
[----:B------:R-:W-:Y:S02]  /*06e0*/  IMAD.MOV R0, RZ, RZ, -R6 ;  /* 0x000000ffff007224 */ /* 0x000fe400078e0a06 */
[----:B------:R-:W-:Y:S02]  /*06f0*/  IMAD.SHL.U32 R6, R6, 0x80, RZ ;  /* 0x0000008006067824 */ /* 0x000fe400078e00ff */
[----:B------:R-:W-:Y:S01]  /*0700*/  IMAD R0, R11, R0, R4 ;  /* 0x000000000b007224 */ /* 0x000fe200078e0204 */
[C---:B0-----:R-:W-:Y:S02]  /*0710*/  LOP3.LUT R3, R2.reuse, 0x20, RZ, 0xc0, !PT ;  /* 0x0000002002037812 */ /* 0x041fe400078ec0ff */
[----:B------:R-:W-:Y:S02]  /*0720*/  LOP3.LUT R12, R2, 0x3f, RZ, 0xc0, !PT ;  /* 0x0000003f020c7812 */ /* 0x000fe400078ec0ff */
[----:B------:R-:W-:Y:S01]  /*0730*/  R2UR UR4, R3 ;  /* 0x00000000030472ca */ /* 0x000fe200000e0000 */
[----:B------:R-:W-:Y:S01]  /*0740*/  IMAD.IADD R3, R8, 0x1, R0 ;  /* 0x0000000108037824 */ /* 0x000fe200078e0200 */
[----:B------:R-:W-:-:S03]  /*0750*/  LOP3.LUT R0, R2, 0x1f, RZ, 0xc0, !PT ;  /* 0x0000001f02007812 */ /* 0x000fc600078ec0ff */
[----:B------:R-:W-:-:S05]  /*0760*/  IMAD R21, R3, 0x40, R12 ;  /* 0x0000004003157824 */ /* 0x000fca00078e020c */
[----:B------:R0:W-:Y:S01]  /*0770*/  STL [R1+0x118], R21 ;  /* 0x0001181501007387 */ /* 0x0001e20000100800 */
[----:B------:R-:W-:Y:S05]  /*0780*/  @!P0 BRA `(.L_x_0) ;  /* 0x0000009800908947 */ /* 0x000fea0003800000 */
[----:B------:R-:W-:Y:S01]  /*0790*/  IABS R16, R44 ;  /* 0x0000002c00107213 */ /* 0x000fe20000000000 */
[----:B------:R-:W-:Y:S01]  /*07a0*/  IMAD.U32 R15, RZ, RZ, UR4 ;  /* 0x00000004ff0f7e24 */ /* 0x000fe2000f8e00ff */
[----:B------:R-:W-:Y:S01]  /*07b0*/  IABS R3, R45 ;  /* 0x0000002d00037213 */ /* 0x000fe20000000000 */
[----:B------:R-:W-:Y:S01]  /*07c0*/  ULDC UR7, c[0x0][0x234] ;  /* 0x00008d0000077ab9 */ /* 0x000fe20000000800 */
[----:B------:R-:W1:Y:S01]  /*07d0*/  I2F.RP R10, R16 ;  /* 0x00000010000a7306 */ /* 0x000e620000209400 */
[----:B------:R-:W-:Y:S01]  /*07e0*/  IABS R13, R21 ;  /* 0x00000015000d7213 */ /* 0x000fe20000000000 */
[----:B------:R-:W-:Y:S01]  /*07f0*/  ULDC.64 UR12, c[0x0][0x210] ;  /* 0x00008400000c7ab9 */ /* 0x000fe20000000a00 */
[----:B------:R-:W-:Y:S01]  /*0800*/  ULDC UR41, c[0x0][0x230] ;  /* 0x00008c0000297ab9 */ /* 0x000fe20000000800 */
[----:B------:R-:W-:Y:S02]  /*0810*/  CS2R R136, SRZ ;  /* 0x0000000000887805 */ /* 0x000fe4000001ff00 */
[----:B------:R-:W-:-:S02]  /*0820*/  CS2R R138, SRZ ;  /* 0x00000000008a7805 */ /* 0x000fc4000001ff00 */
[----:B------:R-:W-:Y:S02]  /*0830*/  CS2R R132, SRZ ;  /* 0x0000000000847805 */ /* 0x000fe4000001ff00 */
[----:B------:R-:W-:Y:S01]  /*0840*/  CS2R R134, SRZ ;  /* 0x0000000000867805 */ /* 0x000fe2000001ff00 */
[----:B------:R-:W2:Y:S01]  /*0850*/  I2F.RP R7, R3 ;  /* 0x0000000300077306 */ /* 0x000ea20000209400 */
[----:B------:R-:W-:Y:S02]  /*0860*/  CS2R R128, SRZ ;  /* 0x0000000000807805 */ /* 0x000fe4000001ff00 */
[----:B------:R-:W-:Y:S02]  /*0870*/  CS2R R130, SRZ ;  /* 0x0000000000827805 */ /* 0x000fe4000001ff00 */
[----:B------:R-:W-:Y:S02]  /*0880*/  CS2R R124, SRZ ;  /* 0x00000000007c7805 */ /* 0x000fe4000001ff00 */
[----:B------:R-:W-:-:S02]  /*0890*/  CS2R R126, SRZ ;  /* 0x00000000007e7805 */ /* 0x000fc4000001ff00 */
[----:B------:R-:W-:Y:S02]  /*08a0*/  CS2R R144, SRZ ;  /* 0x0000000000907805 */ /* 0x000fe4000001ff00 */
[----:B------:R-:W-:Y:S02]  /*08b0*/  CS2R R146, SRZ ;  /* 0x0000000000927805 */ /* 0x000fe4000001ff00 */
[----:B------:R-:W-:Y:S01]  /*08c0*/  CS2R R148, SRZ ;  /* 0x0000000000947805 */ /* 0x000fe2000001ff00 */
[----:B-1----:R-:W1:Y:S01]  /*08d0*/  MUFU.RCP R10, R10 ;  /* 0x0000000a000a7308 */ /* 0x002e620000001000 */
[----:B------:R-:W-:Y:S02]  /*08e0*/  CS2R R150, SRZ ;  /* 0x0000000000967805 */ /* 0x000fe4000001ff00 */
[----:B------:R-:W-:Y:S02]  /*08f0*/  CS2R R152, SRZ ;  /* 0x0000000000987805 */ /* 0x000fe4000001ff00 */
[----:B------:R-:W-:-:S02]  /*0900*/  CS2R R154, SRZ ;  /* 0x00000000009a7805 */ /* 0x000fc4000001ff00 */
[----:B------:R-:W-:Y:S02]  /*0910*/  CS2R R120, SRZ ;  /* 0x0000000000787805 */ /* 0x000fe4000001ff00 */
[----:B------:R-:W-:Y:S02]  /*0920*/  CS2R R122, SRZ ;  /* 0x00000000007a7805 */ /* 0x000fe4000001ff00 */
[----:B------:R-:W-:Y:S02]  /*0930*/  CS2R R116, SRZ ;  /* 0x0000000000747805 */ /* 0x000fe4000001ff00 */
[----:B------:R-:W-:Y:S01]  /*0940*/  CS2R R118, SRZ ;  /* 0x0000000000767805 */ /* 0x000fe2000001ff00 */
[----:B--2---:R-:W2:Y:S01]  /*0950*/  MUFU.RCP R7, R7 ;  /* 0x0000000700077308 */ /* 0x004ea20000001000 */
[----:B------:R-:W-:Y:S02]  /*0960*/  CS2R R184, SRZ ;  /* 0x0000000000b87805 */ /* 0x000fe4000001ff00 */
[----:B------:R-:W-:-:S02]  /*0970*/  CS2R R186, SRZ ;  /* 0x0000000000ba7805 */ /* 0x000fc4000001ff00 */
[----:B------:R-:W-:Y:S02]  /*0980*/  CS2R R160, SRZ ;  /* 0x0000000000a07805 */ /* 0x000fe4000001ff00 */
[----:B------:R-:W-:Y:S02]  /*0990*/  CS2R R162, SRZ ;  /* 0x0000000000a27805 */ /* 0x000fe4000001ff00 */
[----:B------:R-:W-:Y:S02]  /*09a0*/  CS2R R164, SRZ ;  /* 0x0000000000a47805 */ /* 0x000fe4000001ff00 */
[----:B------:R-:W-:Y:S02]  /*09b0*/  CS2R R166, SRZ ;  /* 0x0000000000a67805 */ /* 0x000fe4000001ff00 */
[----:B------:R-:W-:Y:S02]  /*09c0*/  CS2R R172, SRZ ;  /* 0x0000000000ac7805 */ /* 0x000fe4000001ff00 */
[----:B------:R-:W-:Y:S01]  /*09d0*/  CS2R R174, SRZ ;  /* 0x0000000000ae7805 */ /* 0x000fe2000001ff00 */
[----:B-1----:R-:W-:Y:S01]  /*09e0*/  VIADD R4, R10, 0xffffffe ;  /* 0x0ffffffe0a047836 */ /* 0x002fe20000000000 */
[----:B------:R-:W-:Y:S01]  /*09f0*/  CS2R R156, SRZ ;  /* 0x00000000009c7805 */ /* 0x000fe2000001ff00 */
[----:B------:R-:W-:Y:S01]  /*0a00*/  IMAD.SHL.U32 R10, R2, 0x8, RZ ;  /* 0x00000008020a7824 */ /* 0x000fe200078e00ff */
[----:B------:R-:W-:Y:S01]  /*0a10*/  CS2R R158, SRZ ;  /* 0x00000000009e7805 */ /* 0x000fe2000001ff00 */
[----:B------:R1:W3:Y:S01]  /*0a20*/  F2I.FTZ.U32.TRUNC.NTZ R5, R4 ;  /* 0x0000000400057305 */ /* 0x0002e2000021f000 */
[----:B------:R-:W-:-:S02]  /*0a30*/  CS2R R104, SRZ ;  /* 0x0000000000687805 */ /* 0x000fc4000001ff00 */
[----:B------:R-:W-:Y:S02]  /*0a40*/  CS2R R106, SRZ ;  /* 0x00000000006a7805 */ /* 0x000fe4000001ff00 */
[----:B------:R-:W-:Y:S01]  /*0a50*/  LOP3.LUT R10, R10, 0x30, RZ, 0xc0, !PT ;  /* 0x000000300a0a7812 */ /* 0x000fe200078ec0ff */
[----:B--2---:R-:W-:Y:S01]  /*0a60*/  VIADD R8, R7, 0xffffffe ;  /* 0x0ffffffe07087836 */ /* 0x004fe20000000000 */
[----:B------:R-:W-:Y:S02]  /*0a70*/  CS2R R140, SRZ ;  /* 0x00000000008c7805 */ /* 0x000fe4000001ff00 */
[----:B------:R-:W-:Y:S02]  /*0a80*/  CS2R R142, SRZ ;  /* 0x00000000008e7805 */ /* 0x000fe4000001ff00 */
[----:B------:R-:W-:Y:S01]  /*0a90*/  CS2R R176, SRZ ;  /* 0x0000000000b07805 */ /* 0x000fe2000001ff00 */
[----:B------:R2:W4:Y:S01]  /*0aa0*/  F2I.FTZ.U32.TRUNC.NTZ R9, R8 ;  /* 0x0000000800097305 */ /* 0x000522000021f000 */
[----:B-1----:R-:W-:Y:S01]  /*0ab0*/  IMAD.MOV.U32 R4, RZ, RZ, RZ ;  /* 0x000000ffff047224 */ /* 0x002fe200078e00ff */
[----:B------:R-:W-:-:S02]  /*0ac0*/  CS2R R178, SRZ ;  /* 0x0000000000b27805 */ /* 0x000fc4000001ff00 */
[----:B------:R-:W-:Y:S02]  /*0ad0*/  CS2R R168, SRZ ;  /* 0x0000000000a87805 */ /* 0x000fe4000001ff00 */
[----:B------:R-:W-:Y:S01]  /*0ae0*/  CS2R R170, SRZ ;  /* 0x0000000000aa7805 */ /* 0x000fe2000001ff00 */
[----:B------:R-:W-:Y:S01]  /*0af0*/  ULDC UR9, c[0x0][0x238] ;  /* 0x00008e0000097ab9 */ /* 0x000fe20000000800 */
[----:B------:R-:W-:Y:S01]  /*0b00*/  ULEA UR8, UR4, UR6, 0x4 ;  /* 0x0000000604087291 */ /* 0x000fe2000f8e203f */
[----:B---3--:R-:W-:Y:S01]  /*0b10*/  IMAD.MOV R11, RZ, RZ, -R5 ;  /* 0x000000ffff0b7224 */ /* 0x008fe200078e0a05 */
[----:B------:R-:W-:Y:S01]  /*0b20*/  USHF.L.U32 UR40, UR9, 0x5, URZ ;  /* 0x0000000509287899 */ /* 0x000fe2000800063f */
[----:B--2---:R-:W-:Y:S01]  /*0b30*/  IMAD.MOV.U32 R8, RZ, RZ, RZ ;  /* 0x000000ffff087224 */ /* 0x004fe200078e00ff */
[----:B------:R-:W-:Y:S01]  /*0b40*/  UIMAD UR14, UR9, 0x1c, URZ ;  /* 0x0000001c090e78a4 */ /* 0x000fe2000f8e023f */
[----:B------:R-:W-:Y:S01]  /*0b50*/  IMAD R11, R11, R16, RZ ;  /* 0x000000100b0b7224 */ /* 0x000fe200078e02ff */
[----:B------:R-:W-:-:S02]  /*0b60*/  UIMAD UR15, UR9, 0x1b, URZ ;  /* 0x0000001b090f78a4 */ /* 0x000fc4000f8e023f */
[----:B------:R-:W-:Y:S01]  /*0b70*/  UIMAD UR16, UR9, 0x1a, URZ ;  /* 0x0000001a091078a4 */ /* 0x000fe2000f8e023f */
[----:B------:R-:W-:Y:S01]  /*0b80*/  IMAD.HI.U32 R7, R5, R11, R4 ;  /* 0x0000000b05077227 */ /* 0x000fe200078e0004 */
[----:B------:R-:W-:Y:S01]  /*0b90*/  LEA.HI R5, R15, R6, RZ, 0x1b ;  /* 0x000000060f057211 */ /* 0x000fe200078fd8ff */
[----:B------:R-:W-:Y:S02]  /*0ba0*/  UIMAD UR17, UR9, 0x19, URZ ;  /* 0x00000019091178a4 */ /* 0x000fe4000f8e023f */
[--C-:B----4-:R-:W-:Y:S01]  /*0bb0*/  IMAD.MOV R4, RZ, RZ, -R9.reuse ;  /* 0x000000ffff047224 */ /* 0x110fe200078e0a09 */
[----:B------:R-:W-:Y:S01]  /*0bc0*/  UIMAD UR18, UR9, 0x18, URZ ;  /* 0x00000018091278a4 */ /* 0x000fe2000f8e023f */
[----:B------:R-:W-:Y:S01]  /*0bd0*/  VIADD R14, R5, 0x7e ;  /* 0x0000007e050e7836 */ /* 0x000fe20000000000 */
[----:B------:R-:W-:Y:S01]  /*0be0*/  UIMAD UR19, UR9, 0x17, URZ ;  /* 0x00000017091378a4 */ /* 0x000fe2000f8e023f */
[----:B------:R-:W-:Y:S01]  /*0bf0*/  IMAD R11, R4, R3, RZ ;  /* 0x00000003040b7224 */ /* 0x000fe200078e02ff */
[----:B------:R-:W-:Y:S01]  /*0c00*/  UIMAD UR20, UR9, 0x16, URZ ;  /* 0x00000016091478a4 */ /* 0x000fe2000f8e023f */
[----:B------:R-:W-:Y:S01]  /*0c10*/  IMAD.HI.U32 R7, R7, R13, RZ ;  /* 0x0000000d07077227 */ /* 0x000fe200078e00ff */
[----:B------:R-:W-:Y:S01]  /*0c20*/  IABS R4, R14 ;  /* 0x0000000e00047213 */ /* 0x000fe20000000000 */
[----:B------:R-:W-:Y:S01]  /*0c30*/  UIMAD UR21, UR9, 0x15, URZ ;  /* 0x00000015091578a4 */ /* 0x000fe2000f8e023f */
[----:B------:R-:W-:Y:S01]  /*0c40*/  ISETP.GE.AND P4, PT, R14, RZ, PT ;  /* 0x000000ff0e00720c */ /* 0x000fe20003f86270 */
[----:B------:R-:W-:Y:S01]  /*0c50*/  IMAD.HI.U32 R8, R9, R11, R8 ;  /* 0x0000000b09087227 */ /* 0x000fe200078e0008 */
[----:B------:R-:W-:-:S02]  /*0c60*/  UIMAD UR22, UR9, 0x14, URZ ;  /* 0x00000014091678a4 */ /* 0x000fc4000f8e023f */
[----:B------:R-:W-:Y:S01]  /*0c70*/  UIMAD UR23, UR9, 0x13, URZ ;  /* 0x00000013091778a4 */ /* 0x000fe2000f8e023f */
[----:B------:R-:W-:Y:S01]  /*0c80*/  IMAD.MOV.U32 R9, RZ, RZ, R4 ;  /* 0x000000ffff097224 */ /* 0x000fe200078e0004 */
[----:B------:R-:W-:Y:S01]  /*0c90*/  UIMAD UR24, UR9, 0x12, URZ ;  /* 0x00000012091878a4 */ /* 0x000fe2000f8e023f */
[----:B------:R-:W-:Y:S01]  /*0ca0*/  VIADD R17, R5, 0x7c ;  /* 0x0000007c05117836 */ /* 0x000fe20000000000 */
[----:B------:R-:W-:Y:S01]  /*0cb0*/  UIMAD UR25, UR9, 0x11, URZ ;  /* 0x00000011091978a4 */ /* 0x000fe2000f8e023f */
[----:B------:R-:W-:Y:S01]  /*0cc0*/  IMAD.HI.U32 R4, R8, R9, RZ ;  /* 0x0000000908047227 */ /* 0x000fe200078e00ff */
[----:B------:R-:W-:Y:S02]  /*0cd0*/  USHF.L.U32 UR26, UR9, 0x4, URZ ;  /* 0x00000004091a7899 */ /* 0x000fe4000800063f */
[----:B------:R-:W-:Y:S01]  /*0ce0*/  IABS R12, R17 ;  /* 0x00000011000c7213 */ /* 0x000fe20000000000 */
[----:B------:R-:W-:Y:S01]  /*0cf0*/  IMAD.MOV R4, RZ, RZ, -R4 ;  /* 0x000000ffff047224 */ /* 0x000fe200078e0a04 */
[----:B------:R-:W-:Y:S01]  /*0d00*/  UIMAD UR27, UR9, 0xf, URZ ;  /* 0x0000000f091b78a4 */ /* 0x000fe2000f8e023f */
[----:B------:R-:W-:Y:S01]  /*0d10*/  IMAD.MOV R7, RZ, RZ, -R7 ;  /* 0x000000ffff077224 */ /* 0x000fe200078e0a07 */
[----:B------:R-:W-:Y:S01]  /*0d20*/  UIMAD UR28, UR9, 0xe, URZ ;  /* 0x0000000e091c78a4 */ /* 0x000fe2000f8e023f */
[----:B------:R-:W-:Y:S01]  /*0d30*/  IMAD R9, R3, R4, R9 ;  /* 0x0000000403097224 */ /* 0x000fe200078e0209 */
[----:B------:R-:W-:Y:S01]  /*0d40*/  UIMAD UR29, UR9, 0xd, URZ ;  /* 0x0000000d091d78a4 */ /* 0x000fe2000f8e023f */
[----:B------:R-:W-:Y:S01]  /*0d50*/  IMAD R13, R16, R7, R13 ;  /* 0x00000007100d7224 */ /* 0x000fe200078e020d */
[----:B------:R-:W-:Y:S01]  /*0d60*/  UIMAD UR30, UR9, 0xc, URZ ;  /* 0x0000000c091e78a4 */ /* 0x000fe2000f8e023f */
[----:B------:R-:W-:Y:S01]  /*0d70*/  VIADD R18, R5, 0x7a ;  /* 0x0000007a05127836 */ /* 0x000fe20000000000 */
[----:B------:R-:W-:Y:S01]  /*0d80*/  ISETP.GT.U32.AND P1, PT, R3, R9, PT ;  /* 0x000000090300720c */ /* 0x000fe20003f24070 */
[----:B------:R-:W-:Y:S01]  /*0d90*/  IMAD.HI.U32 R7, R8, R12, RZ ;  /* 0x0000000c08077227 */ /* 0x000fe200078e00ff */
[----:B------:R-:W-:Y:S01]  /*0da0*/  ISETP.GT.U32.AND P0, PT, R16, R13, PT ;  /* 0x0000000d1000720c */ /* 0x000fe20003f04070 */
[----:B------:R-:W-:Y:S01]  /*0db0*/  UIMAD UR31, UR9, 0xb, URZ ;  /* 0x0000000b091f78a4 */ /* 0x000fe2000f8e023f */
[----:B------:R-:W-:Y:S01]  /*0dc0*/  IABS R11, R18 ;  /* 0x00000012000b7213 */ /* 0x000fe20000000000 */
[----:B------:R-:W-:Y:S01]  /*0dd0*/  IMAD.MOV R7, RZ, RZ, -R7 ;  /* 0x000000ffff077224 */ /* 0x000fe200078e0a07 */
[----:B------:R-:W-:Y:S01]  /*0de0*/  UIMAD UR32, UR9, 0xa, URZ ;  /* 0x0000000a092078a4 */ /* 0x000fe2000f8e023f */
[----:B------:R-:W-:Y:S01]  /*0df0*/  VIADD R19, R5, 0x78 ;  /* 0x0000007805137836 */ /* 0x000fe20000000000 */
[----:B------:R-:W-:Y:S01]  /*0e00*/  UIMAD UR33, UR9, 0x9, URZ ;  /* 0x00000009092178a4 */ /* 0x000fe2000f8e023f */
[----:B------:R-:W-:Y:S01]  /*0e10*/  IMAD.HI.U32 R4, R8, R11, RZ ;  /* 0x0000000b08047227 */ /* 0x000fe200078e00ff */
[----:B------:R-:W-:-:S02]  /*0e20*/  USHF.L.U32 UR34, UR9, 0x3, URZ ;  /* 0x0000000309227899 */ /* 0x000fc4000800063f */
[----:B------:R-:W-:Y:S01]  /*0e30*/  IABS R14, R19 ;  /* 0x00000013000e7213 */ /* 0x000fe20000000000 */
[----:B------:R-:W-:Y:S01]  /*0e40*/  IMAD R12, R3, R7, R12 ;  /* 0x00000007030c7224 */ /* 0x000fe200078e020c */
[----:B------:R-:W-:Y:S01]  /*0e50*/  LOP3.LUT R7, R2, 0x7, RZ, 0xc0, !PT ;  /* 0x0000000702077812 */ /* 0x000fe200078ec0ff */
[----:B------:R-:W-:Y:S01]  /*0e60*/  @!P1 IMAD.IADD R9, R9, 0x1, -R3 ;  /* 0x0000000109099824 */ /* 0x000fe200078e0a03 */
[----:B------:R-:W-:Y:S01]  /*0e70*/  UIMAD UR35, UR9, 0x7, URZ ;  /* 0x00000007092378a4 */ /* 0x000fe2000f8e023f */
[----:B------:R-:W-:Y:S01]  /*0e80*/  IMAD.MOV R4, RZ, RZ, -R4 ;  /* 0x000000ffff047224 */ /* 0x000fe200078e0a04 */
[----:B------:R-:W-:Y:S01]  /*0e90*/  ISETP.GT.U32.AND P3, PT, R3, R12, PT ;  /* 0x0000000c0300720c */ /* 0x000fe20003f64070 */
[----:B------:R-:W-:Y:S01]  /*0ea0*/  @!P0 IMAD.IADD R13, R13, 0x1, -R16 ;  /* 0x000000010d0d8824 */ /* 0x000fe200078e0a10 */
[----:B------:R-:W-:Y:S01]  /*0eb0*/  ISETP.GT.U32.AND P6, PT, R3, R9, PT ;  /* 0x000000090300720c */ /* 0x000fe20003fc4070 */
[----:B------:R-:W-:Y:S01]  /*0ec0*/  IMAD R7, R7, 0x40, R10 ;  /* 0x0000004007077824 */ /* 0x000fe200078e020a */
[----:B------:R-:W-:Y:S01]  /*0ed0*/  ISETP.GE.AND P0, PT, R21, RZ, PT ;  /* 0x000000ff1500720c */ /* 0x000fe20003f06270 */
[----:B------:R-:W-:Y:S01]  /*0ee0*/  IMAD R10, R3, R4, R11 ;  /* 0x00000004030a7224 */ /* 0x000fe200078e020b */
[----:B------:R-:W-:Y:S01]  /*0ef0*/  ISETP.GT.U32.AND P2, PT, R16, R13, PT ;  /* 0x0000000d1000720c */ /* 0x000fe20003f44070 */
[----:B------:R-:W-:Y:S01]  /*0f00*/  IMAD.HI.U32 R11, R8, R14, RZ ;  /* 0x0000000e080b7227 */ /* 0x000fe200078e00ff */
[----:B------:R-:W-:-:S02]  /*0f10*/  UIMAD UR36, UR9, 0x6, URZ ;  /* 0x00000006092478a4 */ /* 0x000fc4000f8e023f */
[----:B------:R-:W-:Y:S01]  /*0f20*/  ISETP.GT.U32.AND P1, PT, R3, R10, PT ;  /* 0x0000000a0300720c */ /* 0x000fe20003f24070 */
[----:B------:R-:W-:Y:S01]  /*0f30*/  IMAD.MOV R11, RZ, RZ, -R11 ;  /* 0x000000ffff0b7224 */ /* 0x000fe200078e0a0b */
[----:B------:R-:W-:Y:S01]  /*0f40*/  UIMAD UR37, UR9, 0x5, URZ ;  /* 0x00000005092578a4 */ /* 0x000fe2000f8e023f */
[----:B------:R-:W-:Y:S01]  /*0f50*/  VIADD R20, R5, 0x76 ;  /* 0x0000007605147836 */ /* 0x000fe20000000000 */
[----:B------:R-:W-:Y:S01]  /*0f60*/  USHF.L.U32 UR38, UR9, 0x2, URZ ;  /* 0x0000000209267899 */ /* 0x000fe2000800063f */
[----:B------:R-:W-:Y:S01]  /*0f70*/  IMAD R11, R3, R11, R14 ;  /* 0x0000000b030b7224 */ /* 0x000fe200078e020e */
[----:B------:R-:W-:Y:S01]  /*0f80*/  UIMAD UR39, UR9, 0x3, URZ ;  /* 0x00000003092778a4 */ /* 0x000fe2000f8e023f */
[----:B------:R-:W-:Y:S01]  /*0f90*/  @!P6 IMAD.IADD R9, R9, 0x1, -R3 ;  /* 0x000000010909e824 */ /* 0x000fe200078e0a03 */
[----:B------:R-:W-:Y:S01]  /*0fa0*/  IABS R15, R20 ;  /* 0x00000014000f7213 */ /* 0x000fe20000000000 */
[----:B------:R-:W-:Y:S01]  /*0fb0*/  @!P2 IMAD.IADD R13, R13, 0x1, -R16 ;  /* 0x000000010d0da824 */ /* 0x000fe200078e0a10 */
[----:B------:R-:W-:Y:S01]  /*0fc0*/  ISETP.GT.U32.AND P6, PT, R3, R11, PT ;  /* 0x0000000b0300720c */ /* 0x000fe20003fc4070 */
[----:B0-----:R-:W-:Y:S01]  /*0fd0*/  VIADD R21, R5, 0x74 ;  /* 0x0000007405157836 */ /* 0x001fe20000000000 */
[----:B------:R-:W-:Y:S01]  /*0fe0*/  ISETP.NE.AND P2, PT, R44, RZ, PT ;  /* 0x000000ff2c00720c */ /* 0x000fe20003f45270 */
[----:B------:R-:W-:Y:S01]  /*0ff0*/  IMAD.MOV.U32 R4, RZ, RZ, R13 ;  /* 0x000000ffff047224 */ /* 0x000fe200078e000d */
[----:B------:R-:W-:Y:S01]  /*1000*/  USHF.L.U32 UR4, UR9, 0x1, URZ ;  /* 0x0000000109047899 */ /* 0x000fe2000800063f */
[----:B------:R-:W-:Y:S01]  /*1010*/  IMAD.HI.U32 R13, R8, R15, RZ ;  /* 0x0000000f080d7227 */ /* 0x000fe200078e00ff */
[----:B------:R-:W-:-:S03]  /*1020*/  IABS R16, R21 ;  /* 0x0000001500107213 */ /* 0x000fc60000000000 */
[----:B------:R-:W-:Y:S02]  /*1030*/  @!P1 IMAD.IADD R10, R10, 0x1, -R3 ;  /* 0x000000010a0a9824 */ /* 0x000fe400078e0a03 */
[----:B------:R-:W-:Y:S02]  /*1040*/  IMAD.MOV R14, RZ, RZ, -R13 ;  /* 0x000000ffff0e7224 */ /* 0x000fe400078e0a0d */
[----:B------:R-:W-:Y:S01]  /*1050*/  @!P6 IMAD.IADD R11, R11, 0x1, -R3 ;  /* 0x000000010b0be824 */ /* 0x000fe200078e0a03 */
[C---:B------:R-:W-:Y:S01]  /*1060*/  ISETP.GT.U32.AND P1, PT, R3.reuse, R10, PT ;  /* 0x0000000a0300720c */ /* 0x040fe20003f24070 */
[C---:B------:R-:W-:Y:S02]  /*1070*/  IMAD R13, R3.reuse, R14, R15 ;  /* 0x0000000e030d7224 */ /* 0x040fe400078e020f */
[----:B------:R-:W-:Y:S01]  /*1080*/  IMAD.MOV.U32 R15, RZ, RZ, R16 ;  /* 0x000000ffff0f7224 */ /* 0x000fe200078e0010 */
[----:B------:R-:W-:Y:S01]  /*1090*/  ISETP.GT.U32.AND P6, PT, R3, R11, PT ;  /* 0x0000000b0300720c */ /* 0x000fe20003fc4070 */
[----:B------:R-:W-:Y:S01]  /*10a0*/  @!P3 IMAD.IADD R12, R12, 0x1, -R3 ;  /* 0x000000010c0cb824 */ /* 0x000fe200078e0a03 */
[----:B------:R-:W-:Y:S01]  /*10b0*/  ISETP.GE.AND P3, PT, R18, RZ, PT ;  /* 0x000000ff1200720c */ /* 0x000fe20003f66270 */
[----:B------:R-:W-:-:S03]  /*10c0*/  IMAD.HI.U32 R14, R8, R15, RZ ;  /* 0x0000000f080e7227 */ /* 0x000fc600078e00ff */
[C---:B------:R-:W-:Y:S01]  /*10d0*/  ISETP.GT.U32.AND P5, PT, R3.reuse, R12, PT ;  /* 0x0000000c0300720c */ /* 0x040fe20003fa4070 */
[----:B------:R-:W-:Y:S02]  /*10e0*/  IMAD.MOV R14, RZ, RZ, -R14 ;  /* 0x000000ffff0e7224 */ /* 0x000fe400078e0a0e */
[----:B------:R-:W-:Y:S01]  /*10f0*/  @!P1 IMAD.IADD R10, R10, 0x1, -R3 ;  /* 0x000000010a0a9824 */ /* 0x000fe200078e0a03 */
[C---:B------:R-:W-:Y:S01]  /*1100*/  ISETP.GT.U32.AND P1, PT, R3.reuse, R13, PT ;  /* 0x0000000d0300720c */ /* 0x040fe20003f24070 */
[----:B------:R-:W-:Y:S02]  /*1110*/  IMAD R14, R3, R14, R15 ;  /* 0x0000000e030e7224 */ /* 0x000fe400078e020f */
[----:B------:R-:W-:Y:S02]  /*1120*/  @!P6 IMAD.IADD R11, R11, 0x1, -R3 ;  /* 0x000000010b0be824 */ /* 0x000fe400078e0a03 */
[----:B------:R-:W-:Y:S01]  /*1130*/  VIADD R24, R5, 0x6e ;  /* 0x0000006e05187836 */ /* 0x000fe20000000000 */
[----:B------:R-:W-:Y:S01]  /*1140*/  ISETP.GT.U32.AND P6, PT, R3, R14, PT ;  /* 0x0000000e0300720c */ /* 0x000fe20003fc4070 */
[----:B------:R-:W-:-:S02]  /*1150*/  VIADD R22, R5, 0x72 ;  /* 0x0000007205167836 */ /* 0x000fc40000000000 */
[--C-:B------:R-:W-:Y:S01]  /*1160*/  @!P5 IMAD.IADD R12, R12, 0x1, -R3.reuse ;  /* 0x000000010c0cd824 */ /* 0x100fe200078e0a03 */
[----:B------:R-:W-:Y:S01]  /*1170*/  ISETP.GE.AND P5, PT, R20, RZ, PT ;  /* 0x000000ff1400720c */ /* 0x000fe20003fa6270 */
[----:B------:R-:W-:Y:S01]  /*1180*/  @!P0 IMAD.MOV R4, RZ, RZ, -R4 ;  /* 0x000000ffff048224 */ /* 0x000fe200078e0a04 */
[----:B------:R-:W-:Y:S01]  /*1190*/  IABS R20, R24 ;  /* 0x0000001800147213 */ /* 0x000fe20000000000 */
[--C-:B------:R-:W-:Y:S01]  /*11a0*/  @!P1 IMAD.IADD R13, R13, 0x1, -R3.reuse ;  /* 0x000000010d0d9824 */ /* 0x100fe200078e0a03 */
[----:B------:R-:W-:Y:S01]  /*11b0*/  ISETP.GE.AND P0, PT, R17, RZ, PT ;  /* 0x000000ff1100720c */ /* 0x000fe20003f06270 */
[----:B------:R-:W-:Y:S01]  /*11c0*/  VIADD R23, R5, 0x70 ;  /* 0x0000007005177836 */ /* 0x000fe20000000000 */
[----:B------:R-:W-:Y:S01]  /*11d0*/  IABS R18, R22 ;  /* 0x0000001600127213 */ /* 0x000fe20000000000 */
[----:B------:R-:W-:Y:S01]  /*11e0*/  IMAD.HI.U32 R17, R8, R20, RZ ;  /* 0x0000001408117227 */ /* 0x000fe200078e00ff */
[----:B------:R-:W-:Y:S02]  /*11f0*/  @!P2 LOP3.LUT R4, RZ, R44, RZ, 0x33, !PT ;  /* 0x0000002cff04a212 */ /* 0x000fe400078e33ff */
[----:B------:R-:W-:Y:S01]  /*1200*/  ISETP.GE.AND P2, PT, R19, RZ, PT ;  /* 0x000000ff1300720c */ /* 0x000fe20003f46270 */
[----:B------:R-:W-:Y:S01]  /*1210*/  @!P6 IMAD.IADD R14, R14, 0x1, -R3 ;  /* 0x000000010e0ee824 */ /* 0x000fe200078e0a03 */
[----:B------:R-:W-:Y:S01]  /*1220*/  ISETP.GT.U32.AND P6, PT, R3, R13, PT ;  /* 0x0000000d0300720c */ /* 0x000fe20003fc4070 */
[----:B------:R-:W-:Y:S01]  /*1230*/  IMAD.MOV R17, RZ, RZ, -R17 ;  /* 0x000000ffff117224 */ /* 0x000fe200078e0a11 */
[----:B------:R-:W-:Y:S01]  /*1240*/  IABS R19, R23 ;  /* 0x0000001700137213 */ /* 0x000fe20000000000 */
[----:B------:R-:W-:Y:S01]  /*1250*/  IMAD.HI.U32 R15, R8, R18, RZ ;  /* 0x00000012080f7227 */ /* 0x000fe200078e00ff */
[----:B------:R-:W-:-:S03]  /*1260*/  ISETP.GE.AND P1, PT, R21, RZ, PT ;  /* 0x000000ff1500720c */ /* 0x000fc60003f26270 */
[----:B------:R-:W-:Y:S02]  /*1270*/  IMAD R17, R3, R17, R20 ;  /* 0x0000001103117224 */ /* 0x000fe400078e0214 */
[----:B------:R-:W-:Y:S02]  /*1280*/  VIADD R25, R5, 0x6c ;  /* 0x0000006c05197836 */ /* 0x000fe40000000000 */
[----:B------:R-:W-:Y:S02]  /*1290*/  IMAD.MOV R15, RZ, RZ, -R15 ;  /* 0x000000ffff0f7224 */ /* 0x000fe400078e0a0f */
[----:B------:R-:W-:-:S04]  /*12a0*/  IMAD.HI.U32 R16, R8, R19, RZ ;  /* 0x0000001308107227 */ /* 0x000fc800078e00ff */
[----:B------:R-:W-:Y:S01]  /*12b0*/  @!P6 IMAD.IADD R13, R13, 0x1, -R3 ;  /* 0x000000010d0de824 */ /* 0x000fe200078e0a03 */
[C---:B------:R-:W-:Y:S01]  /*12c0*/  ISETP.GT.U32.AND P6, PT, R3.reuse, R17, PT ;  /* 0x000000110300720c */ /* 0x040fe20003fc4070 */
[C---:B------:R-:W-:Y:S01]  /*12d0*/  IMAD R15, R3.reuse, R15, R18 ;  /* 0x0000000f030f7224 */ /* 0x040fe200078e0212 */
[----:B------:R-:W-:Y:S01]  /*12e0*/  IABS R18, R25 ;  /* 0x0000001900127213 */ /* 0x000fe20000000000 */
[----:B------:R-:W-:Y:S02]  /*12f0*/  IMAD.MOV R16, RZ, RZ, -R16 ;  /* 0x000000ffff107224 */ /* 0x000fe400078e0a10 */
[----:B------:R-:W-:Y:S01]  /*1300*/  @!P0 IMAD.MOV R12, RZ, RZ, -R12 ;  /* 0x000000ffff0c8224 */ /* 0x000fe200078e0a0c */
[C---:B------:R-:W-:Y:S01]  /*1310*/  ISETP.GT.U32.AND P0, PT, R3.reuse, R14, PT ;  /* 0x0000000e0300720c */ /* 0x040fe20003f04070 */
[----:B------:R-:W-:Y:S02]  /*1320*/  IMAD R16, R3, R16, R19 ;  /* 0x0000001003107224 */ /* 0x000fe400078e0213 */
[----:B------:R-:W-:-:S02]  /*1330*/  IMAD.MOV.U32 R19, RZ, RZ, R18 ;  /* 0x000000ffff137224 */ /* 0x000fc400078e0012 */
[----:B------:R-:W-:Y:S01]  /*1340*/  @!P2 IMAD.MOV R11, RZ, RZ, -R11 ;  /* 0x000000ffff0ba224 */ /* 0x000fe200078e0a0b */
[----:B------:R-:W-:Y:S01]  /*1350*/  ISETP.GE.AND P2, PT, R22, RZ, PT ;  /* 0x000000ff1600720c */ /* 0x000fe20003f46270 */
[----:B------:R-:W-:Y:S01]  /*1360*/  @!P4 IMAD.MOV R9, RZ, RZ, -R9 ;  /* 0x000000ffff09c224 */ /* 0x000fe200078e0a09 */
[----:B------:R-:W-:Y:S01]  /*1370*/  ISETP.GT.U32.AND P4, PT, R3, R15, PT ;  /* 0x0000000f0300720c */ /* 0x000fe20003f84070 */
[----:B------:R-:W-:Y:S02]  /*1380*/  VIADD R22, R5, 0x6a ;  /* 0x0000006a05167836 */ /* 0x000fe40000000000 */
[----:B------:R-:W-:-:S03]  /*1390*/  IMAD.HI.U32 R18, R8, R19, RZ ;  /* 0x0000001308127227 */ /* 0x000fc600078e00ff */
[----:B------:R-:W-:Y:S01]  /*13a0*/  IABS R20, R22 ;  /* 0x0000001600147213 */ /* 0x000fe20000000000 */
[----:B------:R-:W-:Y:S01]  /*13b0*/  @!P3 IMAD.MOV R10, RZ, RZ, -R10 ;  /* 0x000000ffff0ab224 */ /* 0x000fe200078e0a0a */
[----:B------:R-:W-:Y:S01]  /*13c0*/  ISETP.GT.U32.AND P3, PT, R3, R16, PT ;  /* 0x000000100300720c */ /* 0x000fe20003f64070 */
[--C-:B------:R-:W-:Y:S02]  /*13d0*/  @!P6 IMAD.IADD R17, R17, 0x1, -R3.reuse ;  /* 0x000000011111e824 */ /* 0x100fe400078e0a03 */
[----:B------:R-:W-:Y:S02]  /*13e0*/  IMAD.MOV R18, RZ, RZ, -R18 ;  /* 0x000000ffff127224 */ /* 0x000fe400078e0a12 */
[----:B------:R-:W-:Y:S01]  /*13f0*/  @!P0 IMAD.IADD R14, R14, 0x1, -R3 ;  /* 0x000000010e0e8824 */ /* 0x000fe200078e0a03 */
[C---:B------:R-:W-:Y:S01]  /*1400*/  ISETP.GT.U32.AND P6, PT, R3.reuse, R17, PT ;  /* 0x000000110300720c */ /* 0x040fe20003fc4070 */
[----:B------:R-:W-:Y:S01]  /*1410*/  IMAD R18, R3, R18, R19 ;  /* 0x0000001203127224 */ /* 0x000fe200078e0213 */
[----:B------:R-:W-:Y:S01]  /*1420*/  ISETP.GE.AND P0, PT, R23, RZ, PT ;  /* 0x000000ff1700720c */ /* 0x000fe20003f06270 */
[----:B------:R-:W-:-:S04]  /*1430*/  IMAD.HI.U32 R19, R8, R20, RZ ;  /* 0x0000001408137227 */ /* 0x000fc800078e00ff */
[----:B------:R-:W-:Y:S01]  /*1440*/  @!P4 IMAD.IADD R15, R15, 0x1, -R3 ;  /* 0x000000010f0fc824 */ /* 0x000fe200078e0a03 */
[----:B------:R-:W-:Y:S01]  /*1450*/  ISETP.GE.AND P4, PT, R24, RZ, PT ;  /* 0x000000ff1800720c */ /* 0x000fe20003f86270 */
[----:B------:R-:W-:Y:S02]  /*1460*/  VIADD R23, R5, 0x68 ;  /* 0x0000006805177836 */ /* 0x000fe40000000000 */
[----:B------:R-:W-:Y:S02]  /*1470*/  IMAD.MOV R19, RZ, RZ, -R19 ;  /* 0x000000ffff137224 */ /* 0x000fe400078e0a13 */
[--C-:B------:R-:W-:Y:S01]  /*1480*/  @!P3 IMAD.IADD R16, R16, 0x1, -R3.reuse ;  /* 0x000000011010b824 */ /* 0x100fe200078e0a03 */
[C---:B------:R-:W-:Y:S01]  /*1490*/  ISETP.GT.U32.AND P3, PT, R3.reuse, R15, PT ;  /* 0x0000000f0300720c */ /* 0x040fe20003f64070 */
[----:B------:R-:W-:Y:S01]  /*14a0*/  @!P1 IMAD.MOV R14, RZ, RZ, -R14 ;  /* 0x000000ffff0e9224 */ /* 0x000fe200078e0a0e */
[----:B------:R-:W-:Y:S01]  /*14b0*/  IABS R21, R23 ;  /* 0x0000001700157213 */ /* 0x000fe20000000000 */
[C---:B------:R-:W-:Y:S01]  /*14c0*/  IMAD R19, R3.reuse, R19, R20 ;  /* 0x0000001303137224 */ /* 0x040fe200078e0214 */
[----:B------:R-:W-:Y:S01]  /*14d0*/  ISETP.GT.U32.AND P1, PT, R3, R18, PT ;  /* 0x000000120300720c */ /* 0x000fe20003f24070 */
[----:B------:R-:W-:-:S02]  /*14e0*/  @!P6 IMAD.IADD R17, R17, 0x1, -R3 ;  /* 0x000000011111e824 */ /* 0x000fc400078e0a03 */
[----:B------:R-:W-:Y:S01]  /*14f0*/  IMAD.HI.U32 R20, R8, R21, RZ ;  /* 0x0000001508147227 */ /* 0x000fe200078e00ff */
[----:B------:R-:W-:-:S03]  /*1500*/  ISETP.GT.U32.AND P6, PT, R3, R19, PT ;  /* 0x000000130300720c */ /* 0x000fc60003fc4070 */
[----:B------:R-:W-:Y:S01]  /*1510*/  @!P5 IMAD.MOV R13, RZ, RZ, -R13 ;  /* 0x000000ffff0dd224 */ /* 0x000fe200078e0a0d */
[----:B------:R-:W-:Y:S01]  /*1520*/  ISETP.GT.U32.AND P5, PT, R3, R16, PT ;  /* 0x000000100300720c */ /* 0x000fe20003fa4070 */
[----:B------:R-:W-:Y:S02]  /*1530*/  IMAD.MOV R20, RZ, RZ, -R20 ;  /* 0x000000ffff147224 */ /* 0x000fe400078e0a14 */
[--C-:B------:R-:W-:Y:S01]  /*1540*/  @!P3 IMAD.IADD R15, R15, 0x1, -R3.reuse ;  /* 0x000000010f0fb824 */ /* 0x100fe200078e0a03 */
[----:B------:R-:W-:Y:S01]  /*1550*/  ISETP.GE.AND P3, PT, R25, RZ, PT ;  /* 0x000000ff1900720c */ /* 0x000fe20003f66270 */
[----:B------:R-:W-:Y:S01]  /*1560*/  @!P1 IMAD.IADD R18, R18, 0x1, -R3 ;  /* 0x0000000112129824 */ /* 0x000fe200078e0a03 */
[----:B------:R-:W-:Y:S01]  /*1570*/  ISETP.GE.AND P1, PT, R23, RZ, PT ;  /* 0x000000ff1700720c */ /* 0x000fe20003f26270 */
[----:B------:R-:W-:Y:S02]  /*1580*/  IMAD R20, R3, R20, R21 ;  /* 0x0000001403147224 */ /* 0x000fe400078e0215 */
[----:B------:R-:W-:-:S02]  /*1590*/  VIADD R26, R5, 0x66 ;  /* 0x00000066051a7836 */ /* 0x000fc40000000000 */
[----:B------:R-:W-:Y:S01]  /*15a0*/  @!P6 IMAD.IADD R19, R19, 0x1, -R3 ;  /* 0x000000011313e824 */ /* 0x000fe200078e0a03 */
[C---:B------:R-:W-:Y:S01]  /*15b0*/  ISETP.GT.U32.AND P6, PT, R3.reuse, R18, PT ;  /* 0x000000120300720c */ /* 0x040fe20003fc4070 */
[----:B------:R-:W-:Y:S01]  /*15c0*/  @!P2 IMAD.MOV R15, RZ, RZ, -R15 ;  /* 0x000000ffff0fa224 */ /* 0x000fe200078e0a0f */
[----:B------:R-:W-:Y:S01]  /*15d0*/  ISETP.GT.U32.AND P2, PT, R3, R20, PT ;  /* 0x000000140300720c */ /* 0x000fe20003f44070 */
[----:B------:R-:W-:Y:S01]  /*15e0*/  @!P5 IMAD.IADD R16, R16, 0x1, -R3 ;  /* 0x000000011010d824 */ /* 0x000fe200078e0a03 */
[----:B------:R-:W-:Y:S01]  /*15f0*/  ISETP.GE.AND P5, PT, R22, RZ, PT ;  /* 0x000000ff1600720c */ /* 0x000fe20003fa6270 */
[----:B------:R-:W-:Y:S01]  /*1600*/  VIADD R28, R5, 0x62 ;  /* 0x00000062051c7836 */ /* 0x000fe20000000000 */
[----:B------:R-:W-:Y:S01]  /*1610*/  IABS R22, R26 ;  /* 0x0000001a00167213 */ /* 0x000fe20000000000 */
[----:B------:R-:W-:Y:S01]  /*1620*/  @!P0 IMAD.MOV R16, RZ, RZ, -R16 ;  /* 0x000000ffff108224 */ /* 0x000fe200078e0a10 */
[----:B------:R-:W-:Y:S01]  /*1630*/  ISETP.GT.U32.AND P0, PT, R3, R19, PT ;  /* 0x000000130300720c */ /* 0x000fe20003f04070 */
[----:B------:R-:W-:Y:S01]  /*1640*/  VIADD R27, R5, 0x64 ;  /* 0x00000064051b7836 */ /* 0x000fe20000000000 */
[----:B------:R-:W-:Y:S01]  /*1650*/  IABS R25, R28 ;  /* 0x0000001c00197213 */ /* 0x000fe20000000000 */
[----:B------:R-:W-:-:S03]  /*1660*/  IMAD.HI.U32 R21, R8, R22, RZ ;  /* 0x0000001608157227 */ /* 0x000fc600078e00ff */
[----:B------:R-:W-:Y:S01]  /*1670*/  IABS R24, R27 ;  /* 0x0000001b00187213 */ /* 0x000fe20000000000 */
[----:B------:R-:W-:Y:S02]  /*1680*/  IMAD.MOV R21, RZ, RZ, -R21 ;  /* 0x000000ffff157224 */ /* 0x000fe400078e0a15 */
[--C-:B------:R-:W-:Y:S02]  /*1690*/  @!P6 IMAD.IADD R18, R18, 0x1, -R3.reuse ;  /* 0x000000011212e824 */ /* 0x100fe400078e0a03 */
[----:B------:R-:W-:Y:S01]  /*16a0*/  @!P2 IMAD.IADD R20, R20, 0x1, -R3 ;  /* 0x000000011414a824 */ /* 0x000fe200078e0a03 */
[----:B------:R-:W-:Y:S01]  /*16b0*/  ISETP.GE.AND P2, PT, R28, RZ, PT ;  /* 0x000000ff1c00720c */ /* 0x000fe20003f46270 */
[C---:B------:R-:W-:Y:S02]  /*16c0*/  IMAD R21, R3.reuse, R21, R22 ;  /* 0x0000001503157224 */ /* 0x040fe400078e0216 */
[----:B------:R-:W-:Y:S01]  /*16d0*/  @!P3 IMAD.MOV R18, RZ, RZ, -R18 ;  /* 0x000000ffff12b224 */ /* 0x000fe200078e0a12 */
[C---:B------:R-:W-:Y:S01]  /*16e0*/  ISETP.GT.U32.AND P3, PT, R3.reuse, R20, PT ;  /* 0x000000140300720c */ /* 0x040fe20003f64070 */
[----:B------:R-:W-:Y:S01]  /*16f0*/  IMAD.HI.U32 R23, R8, R25, RZ ;  /* 0x0000001908177227 */ /* 0x000fe200078e00ff */
[----:B------:R-:W-:-:S03]  /*1700*/  ISETP.GT.U32.AND P6, PT, R3, R21, PT ;  /* 0x000000150300720c */ /* 0x000fc60003fc4070 */
[----:B------:R-:W-:Y:S01]  /*1710*/  @!P4 IMAD.MOV R17, RZ, RZ, -R17 ;  /* 0x000000ffff11c224 */ /* 0x000fe200078e0a11 */
[----:B------:R-:W-:Y:S01]  /*1720*/  ISETP.GE.AND P4, PT, R26, RZ, PT ;  /* 0x000000ff1a00720c */ /* 0x000fe20003f86270 */
[----:B------:R-:W-:Y:S02]  /*1730*/  IMAD.MOV R26, RZ, RZ, -R23 ;  /* 0x000000ffff1a7224 */ /* 0x000fe400078e0a17 */
[----:B------:R-:W-:-:S04]  /*1740*/  IMAD.HI.U32 R22, R8, R24, RZ ;  /* 0x0000001808167227 */ /* 0x000fc800078e00ff */
[----:B------:R-:W-:Y:S02]  /*1750*/  IMAD R23, R3, R26, R25 ;  /* 0x0000001a03177224 */ /* 0x000fe400078e0219 */
[--C-:B------:R-:W-:Y:S01]  /*1760*/  @!P0 IMAD.IADD R19, R19, 0x1, -R3.reuse ;  /* 0x0000000113138824 */ /* 0x100fe200078e0a03 */
[----:B------:R-:W-:Y:S01]  /*1770*/  ISETP.GE.AND P0, PT, R27, RZ, PT ;  /* 0x000000ff1b00720c */ /* 0x000fe20003f06270 */
[--C-:B------:R-:W-:Y:S01]  /*1780*/  @!P3 IMAD.IADD R20, R20, 0x1, -R3.reuse ;  /* 0x000000011414b824 */ /* 0x100fe200078e0a03 */
[----:B------:R-:W-:Y:S01]  /*1790*/  ISETP.GT.U32.AND P3, PT, R3, R23, PT ;  /* 0x000000170300720c */ /* 0x000fe20003f64070 */
[----:B------:R-:W-:Y:S02]  /*17a0*/  IMAD.MOV R22, RZ, RZ, -R22 ;  /* 0x000000ffff167224 */ /* 0x000fe400078e0a16 */
[----:B------:R-:W-:Y:S02]  /*17b0*/  VIADD R27, R5, 0x60 ;  /* 0x00000060051b7836 */ /* 0x000fe40000000000 */
[----:B------:R-:W-:-:S02]  /*17c0*/  @!P6 IMAD.IADD R21, R21, 0x1, -R3 ;  /* 0x000000011515e824 */ /* 0x000fc400078e0a03 */
[C---:B------:R-:W-:Y:S01]  /*17d0*/  IMAD R22, R3.reuse, R22, R24 ;  /* 0x0000001603167224 */ /* 0x040fe200078e0218 */
[----:B------:R-:W-:Y:S01]  /*17e0*/  IABS R25, R27 ;  /* 0x0000001b00197213 */ /* 0x000fe20000000000 */
[----:B------:R-:W-:Y:S01]  /*17f0*/  @!P5 IMAD.MOV R19, RZ, RZ, -R19 ;  /* 0x000000ffff13d224 */ /* 0x000fe200078e0a13 */
[----:B------:R-:W-:Y:S01]  /*1800*/  ISETP.GT.U32.AND P6, PT, R3, R21, PT ;  /* 0x000000150300720c */ /* 0x000fe20003fc4070 */
[----:B------:R-:W-:Y:S01]  /*1810*/  VIADD R33, R5, 0x5a ;  /* 0x0000005a05217836 */ /* 0x000fe20000000000 */
[----:B------:R-:W-:Y:S01]  /*1820*/  ISETP.GT.U32.AND P5, PT, R3, R22, PT ;  /* 0x000000160300720c */ /* 0x000fe20003fa4070 */
[----:B------:R-:W-:-:S03]  /*1830*/  IMAD.HI.U32 R24, R8, R25, RZ ;  /* 0x0000001908187227 */ /* 0x000fc600078e00ff */
[----:B------:R-:W-:Y:S01]  /*1840*/  IABS R30, R33 ;  /* 0x00000021001e7213 */ /* 0x000fe20000000000 */
[----:B------:R-:W-:Y:S02]  /*1850*/  @!P3 IMAD.IADD R23, R23, 0x1, -R3 ;  /* 0x000000011717b824 */ /* 0x000fe400078e0a03 */
[----:B------:R-:W-:Y:S02]  /*1860*/  IMAD.MOV R24, RZ, RZ, -R24 ;  /* 0x000000ffff187224 */ /* 0x000fe400078e0a18 */
[----:B------:R-:W-:Y:S01]  /*1870*/  VIADD R31, R5, 0x5e ;  /* 0x0000005e051f7836 */ /* 0x000fe20000000000 */
[C---:B------:R-:W-:Y:S01]  /*1880*/  ISETP.GT.U32.AND P3, PT, R3.reuse, R23, PT ;  /* 0x000000170300720c */ /* 0x040fe20003f64070 */
[----:B------:R-:W-:Y:S02]  /*1890*/  IMAD R24, R3, R24, R25 ;  /* 0x0000001803187224 */ /* 0x000fe400078e0219 */
[--C-:B------:R-:W-:Y:S01]  /*18a0*/  @!P6 IMAD.IADD R21, R21, 0x1, -R3.reuse ;  /* 0x000000011515e824 */ /* 0x100fe200078e0a03 */
[----:B------:R-:W-:Y:S01]  /*18b0*/  ISETP.GE.AND P6, PT, R27, RZ, PT ;  /* 0x000000ff1b00720c */ /* 0x000fe20003fc6270 */
[----:B------:R-:W-:Y:S01]  /*18c0*/  VIADD R32, R5, 0x5c ;  /* 0x0000005c05207836 */ /* 0x000fe20000000000 */
[----:B------:R-:W-:Y:S01]  /*18d0*/  IABS R28, R31 ;  /* 0x0000001f001c7213 */ /* 0x000fe20000000000 */
[----:B------:R-:W-:Y:S01]  /*18e0*/  @!P5 IMAD.IADD R22, R22, 0x1, -R3 ;  /* 0x000000011616d824 */ /* 0x000fe200078e0a03 */
[----:B------:R-:W-:Y:S01]  /*18f0*/  ISETP.GT.U32.AND P5, PT, R3, R24, PT ;  /* 0x000000180300720c */ /* 0x000fe20003fa4070 */
[----:B------:R-:W-:Y:S01]  /*1900*/  IMAD.HI.U32 R27, R8, R30, RZ ;  /* 0x0000001e081b7227 */ /* 0x000fe200078e00ff */
[----:B------:R-:W-:-:S03]  /*1910*/  IABS R29, R32 ;  /* 0x00000020001d7213 */ /* 0x000fc60000000000 */
[----:B------:R-:W-:Y:S01]  /*1920*/  @!P1 IMAD.MOV R20, RZ, RZ, -R20 ;  /* 0x000000ffff149224 */ /* 0x000fe200078e0a14 */
[----:B------:R-:W-:Y:S01]  /*1930*/  ISETP.GT.U32.AND P1, PT, R3, R22, PT ;  /* 0x000000160300720c */ /* 0x000fe20003f24070 */
[----:B------:R-:W-:Y:S02]  /*1940*/  IMAD.MOV R27, RZ, RZ, -R27 ;  /* 0x000000ffff1b7224 */ /* 0x000fe400078e0a1b */
[----:B------:R-:W-:-:S04]  /*1950*/  IMAD.HI.U32 R25, R8, R28, RZ ;  /* 0x0000001c08197227 */ /* 0x000fc800078e00ff */
[----:B------:R-:W-:Y:S02]  /*1960*/  IMAD R27, R3, R27, R30 ;  /* 0x0000001b031b7224 */ /* 0x000fe400078e021e */
[----:B------:R-:W-:Y:S02]  /*1970*/  @!P3 IMAD.IADD R23, R23, 0x1, -R3 ;  /* 0x000000011717b824 */ /* 0x000fe400078e0a03 */
[----:B------:R-:W-:-:S04]  /*1980*/  IMAD.HI.U32 R26, R8, R29, RZ ;  /* 0x0000001d081a7227 */ /* 0x000fc800078e00ff */
[----:B------:R-:W-:Y:S02]  /*1990*/  IMAD.MOV R25, RZ, RZ, -R25 ;  /* 0x000000ffff197224 */ /* 0x000fe400078e0a19 */
[----:B------:R-:W-:Y:S01]  /*19a0*/  @!P2 IMAD.MOV R23, RZ, RZ, -R23 ;  /* 0x000000ffff17a224 */ /* 0x000fe200078e0a17 */
[----:B------:R-:W-:Y:S01]  /*19b0*/  ISETP.GT.U32.AND P2, PT, R3, R27, PT ;  /* 0x0000001b0300720c */ /* 0x000fe20003f44070 */
[----:B------:R-:W-:Y:S02]  /*19c0*/  IMAD.MOV R26, RZ, RZ, -R26 ;  /* 0x000000ffff1a7224 */ /* 0x000fe400078e0a1a */
[----:B------:R-:W-:Y:S02]  /*19d0*/  VIADD R34, R5, 0x58 ;  /* 0x0000005805227836 */ /* 0x000fe40000000000 */
[----:B------:R-:W-:Y:S02]  /*19e0*/  IMAD R25, R3, R25, R28 ;  /* 0x0000001903197224 */ /* 0x000fe400078e021c */
[----:B------:R-:W-:-:S02]  /*19f0*/  @!P5 IMAD.IADD R24, R24, 0x1, -R3 ;  /* 0x000000011818d824 */ /* 0x000fc400078e0a03 */
[C---:B------:R-:W-:Y:S01]  /*1a00*/  IMAD R26, R3.reuse, R26, R29 ;  /* 0x0000001a031a7224 */ /* 0x040fe200078e021d */
[----:B------:R-:W-:Y:S01]  /*1a10*/  IABS R29, R34 ;  /* 0x00000022001d7213 */ /* 0x000fe20000000000 */
[----:B------:R-:W-:Y:S01]  /*1a20*/  @!P1 IMAD.IADD R22, R22, 0x1, -R3 ;  /* 0x0000000116169824 */ /* 0x000fe200078e0a03 */
[----:B------:R-:W-:Y:S01]  /*1a30*/  ISETP.GT.U32.AND P5, PT, R3, R24, PT ;  /* 0x000000180300720c */ /* 0x000fe20003fa4070 */
[----:B------:R-:W-:Y:S01]  /*1a40*/  VIADD R35, R5, 0x56 ;  /* 0x0000005605237836 */ /* 0x000fe20000000000 */
[C---:B------:R-:W-:Y:S01]  /*1a50*/  ISETP.GT.U32.AND P1, PT, R3.reuse, R25, PT ;  /* 0x000000190300720c */ /* 0x040fe20003f24070 */
[----:B------:R-:W-:Y:S01]  /*1a60*/  IMAD.HI.U32 R28, R8, R29, RZ ;  /* 0x0000001d081c7227 */ /* 0x000fe200078e00ff */
[----:B------:R-:W-:-:S03]  /*1a70*/  ISETP.GT.U32.AND P3, PT, R3, R26, PT ;  /* 0x0000001a0300720c */ /* 0x000fc60003f64070 */
[----:B------:R-:W-:Y:S01]  /*1a80*/  @!P4 IMAD.MOV R21, RZ, RZ, -R21 ;  /* 0x000000ffff15c224 */ /* 0x000fe200078e0a15 */
[----:B------:R-:W-:Y:S01]  /*1a90*/  ISETP.GE.AND P4, PT, R31, RZ, PT ;  /* 0x000000ff1f00720c */ /* 0x000fe20003f86270 */
[--C-:B------:R-:W-:Y:S01]  /*1aa0*/  @!P2 IMAD.IADD R27, R27, 0x1, -R3.reuse ;  /* 0x000000011b1ba824 */ /* 0x100fe200078e0a03 */
[----:B------:R-:W-:Y:S01]  /*1ab0*/  IABS R31, R35 ;  /* 0x00000023001f7213 */ /* 0x000fe20000000000 */
[----:B------:R-:W-:Y:S02]  /*1ac0*/  IMAD.MOV R28, RZ, RZ, -R28 ;  /* 0x000000ffff1c7224 */ /* 0x000fe400078e0a1c */
[----:B------:R-:W-:Y:S01]  /*1ad0*/  @!P5 IMAD.IADD R24, R24, 0x1, -R3 ;  /* 0x000000011818d824 */ /* 0x000fe200078e0a03 */
[C---:B------:R-:W-:Y:S01]  /*1ae0*/  ISETP.GT.U32.AND P2, PT, R3.reuse, R27, PT ;  /* 0x0000001b0300720c */ /* 0x040fe20003f44070 */
[----:B------:R-:W-:Y:S01]  /*1af0*/  IMAD R28, R3, R28, R29 ;  /* 0x0000001c031c7224 */ /* 0x000fe200078e021d */
[----:B------:R-:W-:Y:S01]  /*1b00*/  ISETP.GE.AND P5, PT, R33, RZ, PT ;  /* 0x000000ff2100720c */ /* 0x000fe20003fa6270 */
[----:B------:R-:W-:-:S02]  /*1b10*/  @!P1 IMAD.IADD R25, R25, 0x1, -R3 ;  /* 0x0000000119199824 */ /* 0x000fc400078e0a03 */
[----:B------:R-:W-:Y:S02]  /*1b20*/  VIADD R36, R5, 0x54 ;  /* 0x0000005405247836 */ /* 0x000fe40000000000 */
[----:B------:R-:W-:Y:S01]  /*1b30*/  IMAD.HI.U32 R29, R8, R31, RZ ;  /* 0x0000001f081d7227 */ /* 0x000fe200078e00ff */
[C---:B------:R-:W-:Y:S02]  /*1b40*/  ISETP.GT.U32.AND P1, PT, R3.reuse, R25, PT ;  /* 0x000000190300720c */ /* 0x040fe40003f24070 */
[----:B------:R-:W-:Y:S01]  /*1b50*/  IABS R33, R36 ;  /* 0x0000002400217213 */ /* 0x000fe20000000000 */
[----:B------:R-:W-:Y:S01]  /*1b60*/  @!P0 IMAD.MOV R22, RZ, RZ, -R22 ;  /* 0x000000ffff168224 */ /* 0x000fe200078e0a16 */
[----:B------:R-:W-:Y:S01]  /*1b70*/  ISETP.GE.AND P0, PT, R32, RZ, PT ;  /* 0x000000ff2000720c */ /* 0x000fe20003f06270 */
[----:B------:R-:W-:Y:S01]  /*1b80*/  @!P6 IMAD.MOV R24, RZ, RZ, -R24 ;  /* 0x000000ffff18e224 */ /* 0x000fe200078e0a18 */
[----:B------:R-:W-:Y:S01]  /*1b90*/  ISETP.GT.U32.AND P6, PT, R3, R28, PT ;  /* 0x0000001c0300720c */ /* 0x000fe20003fc4070 */
[----:B------:R-:W-:-:S02]  /*1ba0*/  IMAD.MOV R32, RZ, RZ, -R29 ;  /* 0x000000ffff207224 */ /* 0x000fc400078e0a1d */
[----:B------:R-:W-:-:S04]  /*1bb0*/  IMAD.HI.U32 R30, R8, R33, RZ ;  /* 0x00000021081e7227 */ /* 0x000fc800078e00ff */
[----:B------:R-:W-:Y:S02]  /*1bc0*/  IMAD R29, R3, R32, R31 ;  /* 0x00000020031d7224 */ /* 0x000fe400078e021f */
[--C-:B------:R-:W-:Y:S02]  /*1bd0*/  @!P2 IMAD.IADD R27, R27, 0x1, -R3.reuse ;  /* 0x000000011b1ba824 */ /* 0x100fe400078e0a03 */
[----:B------:R-:W-:Y:S01]  /*1be0*/  IMAD.MOV R30, RZ, RZ, -R30 ;  /* 0x000000ffff1e7224 */ /* 0x000fe200078e0a1e */
[----:B------:R-:W-:Y:S01]  /*1bf0*/  ISETP.GT.U32.AND P2, PT, R3, R29, PT ;  /* 0x0000001d0300720c */ /* 0x000fe20003f44070 */
[--C-:B------:R-:W-:Y:S02]  /*1c00*/  @!P3 IMAD.IADD R26, R26, 0x1, -R3.reuse ;  /* 0x000000011a1ab824 */ /* 0x100fe400078e0a03 */
[--C-:B------:R-:W-:Y:S01]  /*1c10*/  @!P1 IMAD.IADD R25, R25, 0x1, -R3.reuse ;  /* 0x0000000119199824 */ /* 0x100fe200078e0a03 */
[----:B------:R-:W-:Y:S01]  /*1c20*/  ISETP.GE.AND P1, PT, R34, RZ, PT ;  /* 0x000000ff2200720c */ /* 0x000fe20003f26270 */
[----:B------:R-:W-:Y:S01]  /*1c30*/  VIADD R37, R5, 0x52 ;  /* 0x0000005205257836 */ /* 0x000fe20000000000 */
[C---:B------:R-:W-:Y:S01]  /*1c40*/  ISETP.GT.U32.AND P3, PT, R3.reuse, R26, PT ;  /* 0x0000001a0300720c */ /* 0x040fe20003f64070 */
[----:B------:R-:W-:Y:S01]  /*1c50*/  @!P6 IMAD.IADD R28, R28, 0x1, -R3 ;  /* 0x000000011c1ce824 */ /* 0x000fe200078e0a03 */
[----:B------:R-:W-:Y:S01]  /*1c60*/  ISETP.GE.AND P6, PT, R36, RZ, PT ;  /* 0x000000ff2400720c */ /* 0x000fe20003fc6270 */
[C---:B------:R-:W-:Y:S01]  /*1c70*/  IMAD R30, R3.reuse, R30, R33 ;  /* 0x0000001e031e7224 */ /* 0x040fe200078e0221 */
[----:B------:R-:W-:Y:S01]  /*1c80*/  IABS R34, R37 ;  /* 0x0000002500227213 */ /* 0x000fe20000000000 */
[----:B------:R-:W-:Y:S01]  /*1c90*/  @!P4 IMAD.MOV R25, RZ, RZ, -R25 ;  /* 0x000000ffff19c224 */ /* 0x000fe200078e0a19 */
[C---:B------:R-:W-:Y:S01]  /*1ca0*/  ISETP.GT.U32.AND P4, PT, R3.reuse, R28, PT ;  /* 0x0000001c0300720c */ /* 0x040fe20003f84070 */
[----:B------:R-:W-:Y:S01]  /*1cb0*/  @!P5 IMAD.MOV R27, RZ, RZ, -R27 ;  /* 0x000000ffff1bd224 */ /* 0x000fe200078e0a1b */
[----:B------:R-:W-:Y:S01]  /*1cc0*/  ISETP.GT.U32.AND P5, PT, R3, R30, PT ;  /* 0x0000001e0300720c */ /* 0x000fe20003fa4070 */
[----:B------:R-:W-:-:S02]  /*1cd0*/  @!P2 IMAD.IADD R29, R29, 0x1, -R3 ;  /* 0x000000011d1da824 */ /* 0x000fc400078e0a03 */
[----:B------:R-:W-:-:S03]  /*1ce0*/  IMAD.HI.U32 R31, R8, R34, RZ ;  /* 0x00000022081f7227 */ /* 0x000fc600078e00ff */
[----:B------:R-:W-:Y:S01]  /*1cf0*/  ISETP.GT.U32.AND P2, PT, R3, R29, PT ;  /* 0x0000001d0300720c */ /* 0x000fe20003f44070 */
[----:B------:R-:W-:Y:S02]  /*1d00*/  IMAD.MOV R31, RZ, RZ, -R31 ;  /* 0x000000ffff1f7224 */ /* 0x000fe400078e0a1f */
[--C-:B------:R-:W-:Y:S01]  /*1d10*/  @!P3 IMAD.IADD R26, R26, 0x1, -R3.reuse ;  /* 0x000000011a1ab824 */ /* 0x100fe200078e0a03 */
[----:B------:R-:W-:Y:S01]  /*1d20*/  ISETP.GE.AND P3, PT, R35, RZ, PT ;  /* 0x000000ff2300720c */ /* 0x000fe20003f66270 */
[C---:B------:R-:W-:Y:S02]  /*1d30*/  VIADD R32, R5.reuse, 0x50 ;  /* 0x0000005005207836 */ /* 0x040fe40000000000 */
[----:B------:R-:W-:Y:S02]  /*1d40*/  VIADD R33, R5, 0x4e ;  /* 0x0000004e05217836 */ /* 0x000fe40000000000 */
[--C-:B------:R-:W-:Y:S01]  /*1d50*/  @!P4 IMAD.IADD R28, R28, 0x1, -R3.reuse ;  /* 0x000000011c1cc824 */ /* 0x100fe200078e0a03 */
[----:B------:R-:W-:Y:S01]  /*1d60*/  ISETP.GE.AND P4, PT, R32, RZ, PT ;  /* 0x000000ff2000720c */ /* 0x000fe20003f86270 */
[C---:B------:R-:W-:Y:S01]  /*1d70*/  IMAD R31, R3.reuse, R31, R34 ;  /* 0x0000001f031f7224 */ /* 0x040fe200078e0222 */
[----:B------:R-:W-:Y:S01]  /*1d80*/  IABS R35, R33 ;  /* 0x0000002100237213 */ /* 0x000fe20000000000 */
[--C-:B------:R-:W-:Y:S01]  /*1d90*/  @!P5 IMAD.IADD R30, R30, 0x1, -R3.reuse ;  /* 0x000000011e1ed824 */ /* 0x100fe200078e0a03 */
[----:B------:R-:W-:Y:S01]  /*1da0*/  IABS R32, R32 ;  /* 0x0000002000207213 */ /* 0x000fe20000000000 */
[----:B------:R-:W-:Y:S01]  /*1db0*/  @!P1 IMAD.MOV R28, RZ, RZ, -R28 ;  /* 0x000000ffff1c9224 */ /* 0x000fe200078e0a1c */
[----:B------:R-:W-:Y:S01]  /*1dc0*/  ISETP.GT.U32.AND P1, PT, R3, R31, PT ;  /* 0x0000001f0300720c */ /* 0x000fe20003f24070 */
[----:B------:R-:W-:Y:S01]  /*1dd0*/  VIADD R36, R5, 0x4c ;  /* 0x0000004c05247836 */ /* 0x000fe20000000000 */
[----:B------:R-:W-:Y:S01]  /*1de0*/  ISETP.GT.U32.AND P5, PT, R3, R30, PT ;  /* 0x0000001e0300720c */ /* 0x000fe20003fa4070 */
[----:B------:R-:W-:Y:S01]  /*1df0*/  @!P2 IMAD.IADD R29, R29, 0x1, -R3 ;  /* 0x000000011d1da824 */ /* 0x000fe200078e0a03 */
[----:B------:R-:W-:Y:S01]  /*1e00*/  ISETP.GE.AND P2, PT, R33, RZ, PT ;  /* 0x000000ff2100720c */ /* 0x000fe20003f46270 */
[----:B------:R-:W-:-:S04]  /*1e10*/  IMAD.HI.U32 R33, R8, R35, RZ ;  /* 0x0000002308217227 */ /* 0x000fc800078e00ff */
[----:B------:R-:W-:Y:S01]  /*1e20*/  @!P0 IMAD.MOV R26, RZ, RZ, -R26 ;  /* 0x000000ffff1a8224 */ /* 0x000fe200078e0a1a */
[----:B------:R-:W-:Y:S01]  /*1e30*/  ISETP.GE.AND P0, PT, R37, RZ, PT ;  /* 0x000000ff2500720c */ /* 0x000fe20003f06270 */
[----:B------:R-:W-:Y:S01]  /*1e40*/  IMAD.MOV.U32 R34, RZ, RZ, R32 ;  /* 0x000000ffff227224 */ /* 0x000fe200078e0020 */
[----:B------:R-:W-:Y:S01]  /*1e50*/  IABS R37, R36 ;  /* 0x0000002400257213 */ /* 0x000fe20000000000 */
[----:B------:R-:W-:Y:S01]  /*1e60*/  @!P3 IMAD.MOV R29, RZ, RZ, -R29 ;  /* 0x000000ffff1db224 */ /* 0x000fe200078e0a1d */
[----:B------:R-:W-:Y:S01]  /*1e70*/  ISETP.GE.AND P3, PT, R36, RZ, PT ;  /* 0x000000ff2400720c */ /* 0x000fe20003f66270 */
[----:B------:R-:W-:Y:S02]  /*1e80*/  IMAD.MOV R36, RZ, RZ, -R33 ;  /* 0x000000ffff247224 */ /* 0x000fe400078e0a21 */
[----:B------:R-:W-:-:S04]  /*1e90*/  IMAD.HI.U32 R32, R8, R34, RZ ;  /* 0x0000002208207227 */ /* 0x000fc800078e00ff */
[--C-:B------:R-:W-:Y:S02]  /*1ea0*/  @!P5 IMAD.IADD R30, R30, 0x1, -R3.reuse ;  /* 0x000000011e1ed824 */ /* 0x100fe400078e0a03 */
[----:B------:R-:W-:Y:S02]  /*1eb0*/  @!P1 IMAD.IADD R31, R31, 0x1, -R3 ;  /* 0x000000011f1f9824 */ /* 0x000fe400078e0a03 */
[C---:B------:R-:W-:Y:S02]  /*1ec0*/  IMAD R33, R3.reuse, R36, R35 ;  /* 0x0000002403217224 */ /* 0x040fe400078e0223 */
[----:B------:R-:W-:Y:S01]  /*1ed0*/  IMAD.MOV R32, RZ, RZ, -R32 ;  /* 0x000000ffff207224 */ /* 0x000fe200078e0a20 */
[C---:B------:R-:W-:Y:S01]  /*1ee0*/  ISETP.GT.U32.AND P1, PT, R3.reuse, R31, PT ;  /* 0x0000001f0300720c */ /* 0x040fe20003f24070 */
[----:B------:R-:W-:Y:S01]  /*1ef0*/  @!P6 IMAD.MOV R30, RZ, RZ, -R30 ;  /* 0x000000ffff1ee224 */ /* 0x000fe200078e0a1e */
[C---:B------:R-:W-:Y:S01]  /*1f00*/  ISETP.GT.U32.AND P6, PT, R3.reuse, R33, PT ;  /* 0x000000210300720c */ /* 0x040fe20003fc4070 */
[----:B------:R-:W-:-:S02]  /*1f10*/  IMAD R32, R3, R32, R34 ;  /* 0x0000002003207224 */ /* 0x000fc400078e0222 */
[----:B------:R-:W-:-:S03]  /*1f20*/  IMAD.HI.U32 R34, R8, R37, RZ ;  /* 0x0000002508227227 */ /* 0x000fc600078e00ff */
[----:B------:R-:W-:Y:S01]  /*1f30*/  ISETP.GT.U32.AND P5, PT, R3, R32, PT ;  /* 0x000000200300720c */ /* 0x000fe20003fa4070 */
[----:B------:R-:W-:Y:S02]  /*1f40*/  IMAD.MOV R34, RZ, RZ, -R34 ;  /* 0x000000ffff227224 */ /* 0x000fe400078e0a22 */
[----:B------:R-:W-:Y:S02]  /*1f50*/  VIADD R38, R5, 0x4a ;  /* 0x0000004a05267836 */ /* 0x000fe40000000000 */
[----:B------:R-:W-:Y:S02]  /*1f60*/  IMAD R34, R3, R34, R37 ;  /* 0x0000002203227224 */ /* 0x000fe400078e0225 */
[--C-:B------:R-:W-:Y:S01]  /*1f70*/  @!P1 IMAD.IADD R31, R31, 0x1, -R3.reuse ;  /* 0x000000011f1f9824 */ /* 0x100fe200078e0a03 */
[----:B------:R-:W-:Y:S01]  /*1f80*/  IABS R37, R38 ;  /* 0x0000002600257213 */ /* 0x000fe20000000000 */
[----:B------:R-:W-:Y:S01]  /*1f90*/  @!P6 IMAD.IADD R33, R33, 0x1, -R3 ;  /* 0x000000012121e824 */ /* 0x000fe200078e0a03 */
[C---:B------:R-:W-:Y:S01]  /*1fa0*/  ISETP.GT.U32.AND P1, PT, R3.reuse, R34, PT ;  /* 0x000000220300720c */ /* 0x040fe20003f24070 */
[----:B------:R-:W-:Y:S01]  /*1fb0*/  @!P0 IMAD.MOV R31, RZ, RZ, -R31 ;  /* 0x000000ffff1f8224 */ /* 0x000fe200078e0a1f */
[----:B------:R-:W-:Y:S01]  /*1fc0*/  ISETP.GE.AND P0, PT, R38, RZ, PT ;  /* 0x000000ff2600720c */ /* 0x000fe20003f06270 */
[----:B------:R-:W-:Y:S01]  /*1fd0*/  IMAD.HI.U32 R35, R8, R37, RZ ;  /* 0x0000002508237227 */ /* 0x000fe200078e00ff */
[----:B------:R-:W-:-:S03]  /*1fe0*/  ISETP.GT.U32.AND P6, PT, R3, R33, PT ;  /* 0x000000210300720c */ /* 0x000fc60003fc4070 */
[----:B------:R-:W-:Y:S02]  /*1ff0*/  IMAD.MOV R38, RZ, RZ, -R35 ;  /* 0x000000ffff267224 */ /* 0x000fe400078e0a23 */
[----:B------:R-:W-:Y:S02]  /*2000*/  VIADD R41, R5, 0x48 ;  /* 0x0000004805297836 */ /* 0x000fe40000000000 */
[--C-:B------:R-:W-:Y:S02]  /*2010*/  @!P5 IMAD.IADD R32, R32, 0x1, -R3.reuse ;  /* 0x000000012020d824 */ /* 0x100fe400078e0a03 */
[----:B------:R-:W-:Y:S01]  /*2020*/  @!P1 IMAD.IADD R34, R34, 0x1, -R3 ;  /* 0x0000000122229824 */ /* 0x000fe200078e0a03 */
[----:B------:R-:W-:Y:S01]  /*2030*/  IABS R39, R41 ;  /* 0x0000002900277213 */ /* 0x000fe20000000000 */
[C---:B------:R-:W-:Y:S01]  /*2040*/  IMAD R35, R3.reuse, R38, R37 ;  /* 0x0000002603237224 */ /* 0x040fe200078e0225 */
[----:B------:R-:W-:Y:S01]  /*2050*/  ISETP.GT.U32.AND P5, PT, R3, R32, PT ;  /* 0x000000200300720c */ /* 0x000fe20003fa4070 */
[----:B------:R-:W-:Y:S01]  /*2060*/  @!P6 IMAD.IADD R33, R33, 0x1, -R3 ;  /* 0x000000012121e824 */ /* 0x000fe200078e0a03 */
[C---:B------:R-:W-:Y:S01]  /*2070*/  ISETP.GT.U32.AND P1, PT, R3.reuse, R34, PT ;  /* 0x000000220300720c */ /* 0x040fe20003f24070 */
[----:B------:R-:W-:Y:S01]  /*2080*/  IMAD.HI.U32 R36, R8, R39, RZ ;  /* 0x0000002708247227 */ /* 0x000fe200078e00ff */
[----:B------:R-:W-:-:S03]  /*2090*/  ISETP.GT.U32.AND P6, PT, R3, R35, PT ;  /* 0x000000230300720c */ /* 0x000fc60003fc4070 */
[----:B------:R-:W-:Y:S02]  /*20a0*/  IMAD.MOV R36, RZ, RZ, -R36 ;  /* 0x000000ffff247224 */ /* 0x000fe400078e0a24 */
[----:B------:R-:W-:Y:S02]  /*20b0*/  VIADD R38, R5, 0x44 ;  /* 0x0000004405267836 */ /* 0x000fe40000000000 */
[----:B------:R-:W-:Y:S02]  /*20c0*/  IMAD R37, R3, R36, R39 ;  /* 0x0000002403257224 */ /* 0x000fe400078e0227 */
[--C-:B------:R-:W-:Y:S01]  /*20d0*/  @!P5 IMAD.IADD R32, R32, 0x1, -R3.reuse ;  /* 0x000000012020d824 */ /* 0x100fe200078e0a03 */
[----:B------:R-:W-:Y:S01]  /*20e0*/  IABS R39, R38 ;  /* 0x0000002600277213 */ /* 0x000fe20000000000 */
[--C-:B------:R-:W-:Y:S01]  /*20f0*/  @!P1 IMAD.IADD R34, R34, 0x1, -R3.reuse ;  /* 0x0000000122229824 */ /* 0x100fe200078e0a03 */
[----:B------:R-:W-:Y:S01]  /*2100*/  ISETP.GE.AND P5, PT, R41, RZ, PT ;  /* 0x000000ff2900720c */ /* 0x000fe20003fa6270 */
[----:B------:R-:W-:Y:S01]  /*2110*/  @!P6 IMAD.IADD R35, R35, 0x1, -R3 ;  /* 0x000000012323e824 */ /* 0x000fe200078e0a03 */
[----:B------:R-:W-:Y:S01]  /*2120*/  ISETP.GE.AND P6, PT, R38, RZ, PT ;  /* 0x000000ff2600720c */ /* 0x000fe20003fc6270 */
[----:B------:R-:W-:Y:S01]  /*2130*/  @!P4 IMAD.MOV R32, RZ, RZ, -R32 ;  /* 0x000000ffff20c224 */ /* 0x000fe200078e0a20 */
[C---:B------:R-:W-:Y:S01]  /*2140*/  ISETP.GT.U32.AND P4, PT, R3.reuse, R37, PT ;  /* 0x000000250300720c */ /* 0x040fe20003f84070 */
[----:B------:R-:W-:Y:S01]  /*2150*/  @!P3 IMAD.MOV R34, RZ, RZ, -R34 ;  /* 0x000000ffff22b224 */ /* 0x000fe200078e0a22 */
[----:B------:R-:W-:Y:S01]  /*2160*/  ISETP.GT.U32.AND P3, PT, R3, R35, PT ;  /* 0x000000230300720c */ /* 0x000fe20003f64070 */
[----:B------:R-:W-:-:S04]  /*2170*/  IMAD.HI.U32 R38, R8, R39, RZ ;  /* 0x0000002708267227 */ /* 0x000fc800078e00ff */
[C---:B------:R-:W-:Y:S02]  /*2180*/  VIADD R42, R5.reuse, 0x46 ;  /* 0x00000046052a7836 */ /* 0x040fe40000000000 */
[----:B------:R-:W-:Y:S02]  /*2190*/  IMAD.MOV R38, RZ, RZ, -R38 ;  /* 0x000000ffff267224 */ /* 0x000fe400078e0a26 */
[----:B------:R-:W-:Y:S01]  /*21a0*/  VIADD R46, R5, 0x40 ;  /* 0x00000040052e7836 */ /* 0x000fe20000000000 */
[----:B------:R-:W-:Y:S01]  /*21b0*/  IABS R40, R42 ;  /* 0x0000002a00287213 */ /* 0x000fe20000000000 */
[----:B------:R-:W-:Y:S02]  /*21c0*/  IMAD R38, R3, R38, R39 ;  /* 0x0000002603267224 */ /* 0x000fe400078e0227 */
[--C-:B------:R-:W-:Y:S01]  /*21d0*/  @!P4 IMAD.IADD R37, R37, 0x1, -R3.reuse ;  /* 0x000000012525c824 */ /* 0x100fe200078e0a03 */
[----:B------:R-:W-:Y:S01]  /*21e0*/  IABS R43, R46 ;  /* 0x0000002e002b7213 */ /* 0x000fe20000000000 */
[----:B------:R-:W-:Y:S01]  /*21f0*/  @!P3 IMAD.IADD R35, R35, 0x1, -R3 ;  /* 0x000000012323b824 */ /* 0x000fe200078e0a03 */
[C---:B------:R-:W-:Y:S01]  /*2200*/  ISETP.GT.U32.AND P3, PT, R3.reuse, R38, PT ;  /* 0x000000260300720c */ /* 0x040fe20003f64070 */
[----:B------:R-:W-:Y:S01]  /*2210*/  IMAD.HI.U32 R36, R8, R40, RZ ;  /* 0x0000002808247227 */ /* 0x000fe200078e00ff */
[----:B------:R-:W-:-:S03]  /*2220*/  ISETP.GT.U32.AND P4, PT, R3, R37, PT ;  /* 0x000000250300720c */ /* 0x000fc60003f84070 */
[----:B------:R-:W-:Y:S02]  /*2230*/  IMAD.MOV R36, RZ, RZ, -R36 ;  /* 0x000000ffff247224 */ /* 0x000fe400078e0a24 */
[----:B------:R-:W-:Y:S01]  /*2240*/  @!P2 IMAD.MOV R33, RZ, RZ, -R33 ;  /* 0x000000ffff21a224 */ /* 0x000fe200078e0a21 */
[----:B------:R-:W-:Y:S01]  /*2250*/  ISETP.GE.AND P2, PT, R42, RZ, PT ;  /* 0x000000ff2a00720c */ /* 0x000fe20003f46270 */
[----:B------:R-:W-:Y:S02]  /*2260*/  IMAD R36, R3, R36, R40 ;  /* 0x0000002403247224 */ /* 0x000fe400078e0228 */
[----:B------:R-:W-:Y:S02]  /*2270*/  VIADD R40, R5, 0x42 ;  /* 0x0000004205287836 */ /* 0x000fe40000000000 */
[--C-:B------:R-:W-:Y:S01]  /*2280*/  @!P3 IMAD.IADD R38, R38, 0x1, -R3.reuse ;  /* 0x000000012626b824 */ /* 0x100fe200078e0a03 */
[----:B------:R-:W-:Y:S01]  /*2290*/  ISETP.GT.U32.AND P1, PT, R3, R36, PT ;  /* 0x000000240300720c */ /* 0x000fe20003f24070 */
[----:B------:R-:W-:Y:S01]  /*22a0*/  @!P4 IMAD.IADD R37, R37, 0x1, -R3 ;  /* 0x000000012525c824 */ /* 0x000fe200078e0a03 */
[----:B------:R-:W-:Y:S01]  /*22b0*/  IABS R42, R40 ;  /* 0x00000028002a7213 */ /* 0x000fe20000000000 */
[----:B------:R-:W-:Y:S01]  /*22c0*/  @!P0 IMAD.MOV R35, RZ, RZ, -R35 ;  /* 0x000000ffff238224 */ /* 0x000fe200078e0a23 */
[----:B------:R-:W-:Y:S01]  /*22d0*/  ISETP.GE.AND P4, PT, R40, RZ, PT ;  /* 0x000000ff2800720c */ /* 0x000fe20003f86270 */
[----:B------:R-:W-:Y:S01]  /*22e0*/  IMAD.HI.U32 R40, R8, R43, RZ ;  /* 0x0000002b08287227 */ /* 0x000fe200078e00ff */
[----:B------:R-:W-:-:S03]  /*22f0*/  ISETP.GT.U32.AND P0, PT, R3, R38, PT ;  /* 0x000000260300720c */ /* 0x000fc60003f04070 */
[----:B------:R-:W-:Y:S02]  /*2300*/  VIADD R47, R5, 0x3e ;  /* 0x0000003e052f7836 */ /* 0x000fe40000000000 */
[----:B------:R-:W-:Y:S02]  /*2310*/  IMAD.MOV R40, RZ, RZ, -R40 ;  /* 0x000000ffff287224 */ /* 0x000fe400078e0a28 */
[----:B------:R-:W-:Y:S01]  /*2320*/  @!P1 IMAD.IADD R36, R36, 0x1, -R3 ;  /* 0x0000000124249824 */ /* 0x000fe200078e0a03 */
[----:B------:R-:W-:Y:S01]  /*2330*/  IABS R44, R47 ;  /* 0x0000002f002c7213 */ /* 0x000fe20000000000 */
[----:B------:R-:W-:Y:S01]  /*2340*/  IMAD R40, R3, R40, R43 ;  /* 0x0000002803287224 */ /* 0x000fe200078e022b */
[----:B------:R-:W-:Y:S01]  /*2350*/  ISETP.GE.AND P3, PT, R47, RZ, PT ;  /* 0x000000ff2f00720c */ /* 0x000fe20003f66270 */
[----:B------:R-:W-:Y:S01]  /*2360*/  IMAD.HI.U32 R39, R8, R42, RZ ;  /* 0x0000002a08277227 */ /* 0x000fe200078e00ff */
[----:B------:R-:W-:-:S03]  /*2370*/  ISETP.GT.U32.AND P1, PT, R3, R36, PT ;  /* 0x000000240300720c */ /* 0x000fc60003f24070 */
[----:B------:R-:W-:Y:S01]  /*2380*/  @!P0 IMAD.IADD R38, R38, 0x1, -R3 ;  /* 0x0000000126268824 */ /* 0x000fe200078e0a03 */
[----:B------:R-:W-:Y:S01]  /*2390*/  ISETP.GT.U32.AND P0, PT, R3, R40, PT ;  /* 0x000000280300720c */ /* 0x000fe20003f04070 */
[----:B------:R-:W-:-:S04]  /*23a0*/  IMAD.HI.U32 R41, R8, R44, RZ ;  /* 0x0000002c08297227 */ /* 0x000fc800078e00ff */
[----:B------:R-:W-:Y:S02]  /*23b0*/  IMAD.MOV R41, RZ, RZ, -R41 ;  /* 0x000000ffff297224 */ /* 0x000fe400078e0a29 */
[----:B------:R-:W-:Y:S02]  /*23c0*/  VIADD R52, R5, 0x3a ;  /* 0x0000003a05347836 */ /* 0x000fe40000000000 */
[----:B------:R-:W-:Y:S02]  /*23d0*/  IMAD R43, R3, R41, R44 ;  /* 0x00000029032b7224 */ /* 0x000fe400078e022c */
[----:B------:R-:W-:Y:S01]  /*23e0*/  VIADD R41, R5, 0x3c ;  /* 0x0000003c05297836 */ /* 0x000fe20000000000 */
[----:B------:R-:W-:Y:S01]  /*23f0*/  IABS R49, R52 ;  /* 0x0000003400317213 */ /* 0x000fe20000000000 */
[--C-:B------:R-:W-:Y:S01]  /*2400*/  @!P1 IMAD.IADD R36, R36, 0x1, -R3.reuse ;  /* 0x0000000124249824 */ /* 0x100fe200078e0a03 */
[----:B------:R-:W-:Y:S01]  /*2410*/  ISETP.GE.AND P1, PT, R46, RZ, PT ;  /* 0x000000ff2e00720c */ /* 0x000fe20003f26270 */
[----:B------:R-:W-:Y:S01]  /*2420*/  @!P0 IMAD.IADD R40, R40, 0x1, -R3 ;  /* 0x0000000128288824 */ /* 0x000fe200078e0a03 */
[----:B------:R-:W-:Y:S01]  /*2430*/  IABS R47, R41 ;  /* 0x00000029002f7213 */ /* 0x000fe20000000000 */
[----:B------:R-:W-:-:S02]  /*2440*/  IMAD.MOV R39, RZ, RZ, -R39 ;  /* 0x000000ffff277224 */ /* 0x000fc400078e0a27 */
[----:B------:R-:W-:Y:S01]  /*2450*/  @!P2 IMAD.MOV R36, RZ, RZ, -R36 ;  /* 0x000000ffff24a224 */ /* 0x000fe200078e0a24 */
[----:B------:R-:W-:Y:S01]  /*2460*/  ISETP.GE.AND P2, PT, R41, RZ, PT ;  /* 0x000000ff2900720c */ /* 0x000fe20003f46270 */
[----:B------:R-:W-:Y:S01]  /*2470*/  IMAD.HI.U32 R41, R8, R47, RZ ;  /* 0x0000002f08297227 */ /* 0x000fe200078e00ff */
[----:B------:R-:W-:-:S03]  /*2480*/  ISETP.GT.U32.AND P0, PT, R3, R40, PT ;  /* 0x000000280300720c */ /* 0x000fc60003f04070 */
[C---:B------:R-:W-:Y:S02]  /*2490*/  IMAD R39, R3.reuse, R39, R42 ;  /* 0x0000002703277224 */ /* 0x040fe400078e022a */
[----:B------:R-:W-:Y:S01]  /*24a0*/  @!P6 IMAD.MOV R38, RZ, RZ, -R38 ;  /* 0x000000ffff26e224 */ /* 0x000fe200078e0a26 */
[----:B------:R-:W-:Y:S01]  /*24b0*/  ISETP.GT.U32.AND P6, PT, R3, R43, PT ;  /* 0x0000002b0300720c */ /* 0x000fe20003fc4070 */
[----:B------:R-:W-:-:S04]  /*24c0*/  IMAD.HI.U32 R42, R8, R49, RZ ;  /* 0x00000031082a7227 */ /* 0x000fc800078e00ff */
[----:B------:R-:W-:Y:S02]  /*24d0*/  IMAD.MOV R48, RZ, RZ, -R41 ;  /* 0x000000ffff307224 */ /* 0x000fe400078e0a29 */
[----:B------:R-:W-:Y:S01]  /*24e0*/  @!P5 IMAD.MOV R37, RZ, RZ, -R37 ;  /* 0x000000ffff25d224 */ /* 0x000fe200078e0a25 */
[C---:B------:R-:W-:Y:S01]  /*24f0*/  ISETP.GT.U32.AND P5, PT, R3.reuse, R39, PT ;  /* 0x000000270300720c */ /* 0x040fe20003fa4070 */
[----:B------:R-:W-:Y:S02]  /*2500*/  IMAD.MOV R42, RZ, RZ, -R42 ;  /* 0x000000ffff2a7224 */ /* 0x000fe400078e0a2a */
[----:B------:R-:W-:Y:S02]  /*2510*/  IMAD R41, R3, R48, R47 ;  /* 0x0000003003297224 */ /* 0x000fe400078e022f */
[----:B------:R-:W-:Y:S02]  /*2520*/  VIADD R56, R5, 0x36 ;  /* 0x0000003605387836 */ /* 0x000fe40000000000 */
[----:B------:R-:W-:-:S02]  /*2530*/  IMAD R42, R3, R42, R49 ;  /* 0x0000002a032a7224 */ /* 0x000fc400078e0231 */
[--C-:B------:R-:W-:Y:S01]  /*2540*/  @!P0 IMAD.IADD R40, R40, 0x1, -R3.reuse ;  /* 0x0000000128288824 */ /* 0x100fe200078e0a03 */
[----:B------:R-:W-:Y:S01]  /*2550*/  ISETP.GT.U32.AND P0, PT, R3, R41, PT ;  /* 0x000000290300720c */ /* 0x000fe20003f04070 */
[----:B------:R-:W-:Y:S01]  /*2560*/  VIADD R55, R5, 0x38 ;  /* 0x0000003805377836 */ /* 0x000fe20000000000 */
[----:B------:R-:W-:Y:S01]  /*2570*/  IABS R51, R56 ;  /* 0x0000003800337213 */ /* 0x000fe20000000000 */
[--C-:B------:R-:W-:Y:S01]  /*2580*/  @!P6 IMAD.IADD R43, R43, 0x1, -R3.reuse ;  /* 0x000000012b2be824 */ /* 0x100fe200078e0a03 */
[----:B------:R-:W-:Y:S01]  /*2590*/  ISETP.GT.U32.AND P6, PT, R3, R42, PT ;  /* 0x0000002a0300720c */ /* 0x000fe20003fc4070 */
[----:B------:R-:W-:Y:S01]  /*25a0*/  @!P5 IMAD.IADD R39, R39, 0x1, -R3 ;  /* 0x000000012727d824 */ /* 0x000fe200078e0a03 */
[----:B------:R-:W-:Y:S01]  /*25b0*/  IABS R50, R55 ;  /* 0x0000003700327213 */ /* 0x000fe20000000000 */
[----:B------:R-:W-:-:S03]  /*25c0*/  IMAD.HI.U32 R46, R8, R51, RZ ;  /* 0x00000033082e7227 */ /* 0x000fc600078e00ff */
[----:B------:R-:W-:Y:S01]  /*25d0*/  ISETP.GT.U32.AND P5, PT, R3, R39, PT ;  /* 0x000000270300720c */ /* 0x000fe20003fa4070 */
[----:B------:R-:W-:Y:S02]  /*25e0*/  VIADD R57, R5, 0x34 ;  /* 0x0000003405397836 */ /* 0x000fe40000000000 */
[----:B------:R-:W-:-:S03]  /*25f0*/  IMAD.HI.U32 R44, R8, R50, RZ ;  /* 0x00000032082c7227 */ /* 0x000fc600078e00ff */
[----:B------:R-:W-:Y:S01]  /*2600*/  IABS R49, R57 ;  /* 0x0000003900317213 */ /* 0x000fe20000000000 */
[----:B------:R-:W-:Y:S02]  /*2610*/  IMAD.MOV R46, RZ, RZ, -R46 ;  /* 0x000000ffff2e7224 */ /* 0x000fe400078e0a2e */
[----:B------:R-:W-:Y:S02]  /*2620*/  VIADD R59, R5, 0x32 ;  /* 0x00000032053b7836 */ /* 0x000fe40000000000 */
[----:B------:R-:W-:Y:S01]  /*2630*/  @!P0 IMAD.IADD R41, R41, 0x1, -R3 ;  /* 0x0000000129298824 */ /* 0x000fe200078e0a03 */
[C---:B------:R-:W-:Y:S01]  /*2640*/  ISETP.GT.U32.AND P0, PT, R3.reuse, R43, PT ;  /* 0x0000002b0300720c */ /* 0x040fe20003f04070 */
[----:B------:R-:W-:Y:S02]  /*2650*/  IMAD.MOV R44, RZ, RZ, -R44 ;  /* 0x000000ffff2c7224 */ /* 0x000fe400078e0a2c */
[C---:B------:R-:W-:Y:S01]  /*2660*/  IMAD R46, R3.reuse, R46, R51 ;  /* 0x0000002e032e7224 */ /* 0x040fe200078e0233 */
[----:B------:R-:W-:Y:S01]  /*2670*/  IABS R51, R59 ;  /* 0x0000003b00337213 */ /* 0x000fe20000000000 */
[----:B------:R-:W-:Y:S01]  /*2680*/  @!P6 IMAD.IADD R42, R42, 0x1, -R3 ;  /* 0x000000012a2ae824 */ /* 0x000fe200078e0a03 */
[C---:B------:R-:W-:Y:S01]  /*2690*/  ISETP.GT.U32.AND P6, PT, R3.reuse, R41, PT ;  /* 0x000000290300720c */ /* 0x040fe20003fc4070 */
[----:B------:R-:W-:-:S02]  /*26a0*/  IMAD R44, R3, R44, R50 ;  /* 0x0000002c032c7224 */ /* 0x000fc400078e0232 */
[----:B------:R-:W-:-:S04]  /*26b0*/  IMAD.HI.U32 R47, R8, R49, RZ ;  /* 0x00000031082f7227 */ /* 0x000fc800078e00ff */
[----:B------:R-:W-:-:S04]  /*26c0*/  IMAD.HI.U32 R48, R8, R51, RZ ;  /* 0x0000003308307227 */ /* 0x000fc800078e00ff */
[----:B------:R-:W-:Y:S02]  /*26d0*/  IMAD.MOV R50, RZ, RZ, -R47 ;  /* 0x000000ffff327224 */ /* 0x000fe400078e0a2f */
[----:B------:R-:W-:Y:S01]  /*26e0*/  @!P1 IMAD.MOV R40, RZ, RZ, -R40 ;  /* 0x000000ffff289224 */ /* 0x000fe200078e0a28 */
[----:B------:R-:W-:Y:S01]  /*26f0*/  ISETP.GT.U32.AND P1, PT, R3, R44, PT ;  /* 0x0000002c0300720c */ /* 0x000fe20003f24070 */
[----:B------:R-:W-:Y:S01]  /*2700*/  @!P5 IMAD.IADD R39, R39, 0x1, -R3 ;  /* 0x000000012727d824 */ /* 0x000fe200078e0a03 */
[----:B------:R-:W-:Y:S01]  /*2710*/  ISETP.GE.AND P5, PT, R52, RZ, PT ;  /* 0x000000ff3400720c */ /* 0x000fe20003fa6270 */
[----:B------:R-:W-:Y:S02]  /*2720*/  IMAD.MOV R52, RZ, RZ, -R48 ;  /* 0x000000ffff347224 */ /* 0x000fe400078e0a30 */
[----:B------:R-:W-:Y:S02]  /*2730*/  IMAD R48, R3, R50, R49 ;  /* 0x0000003203307224 */ /* 0x000fe400078e0231 */
[----:B------:R-:W-:-:S02]  /*2740*/  @!P6 IMAD.IADD R41, R41, 0x1, -R3 ;  /* 0x000000012929e824 */ /* 0x000fc400078e0a03 */
[----:B------:R-:W-:Y:S01]  /*2750*/  VIADD R60, R5, 0x30 ;  /* 0x00000030053c7836 */ /* 0x000fe20000000000 */
[----:B------:R-:W-:Y:S01]  /*2760*/  ISETP.GT.U32.AND P6, PT, R3, R48, PT ;  /* 0x000000300300720c */ /* 0x000fe20003fc4070 */
[----:B------:R-:W-:Y:S01]  /*2770*/  @!P0 IMAD.IADD R43, R43, 0x1, -R3 ;  /* 0x000000012b2b8824 */ /* 0x000fe200078e0a03 */
[C---:B------:R-:W-:Y:S01]  /*2780*/  ISETP.GT.U32.AND P0, PT, R3.reuse, R46, PT ;  /* 0x0000002e0300720c */ /* 0x040fe20003f04070 */
[----:B------:R-:W-:Y:S01]  /*2790*/  IMAD R50, R3, R52, R51 ;  /* 0x0000003403327224 */ /* 0x000fe200078e0233 */
[----:B------:R-:W-:Y:S01]  /*27a0*/  IABS R53, R60 ;  /* 0x0000003c00357213 */ /* 0x000fe20000000000 */
[----:B------:R-:W-:Y:S02]  /*27b0*/  @!P1 IMAD.IADD R44, R44, 0x1, -R3 ;  /* 0x000000012c2c9824 */ /* 0x000fe400078e0a03 */
[----:B------:R-:W-:Y:S01]  /*27c0*/  VIADD R61, R5, 0x2e ;  /* 0x0000002e053d7836 */ /* 0x000fe20000000000 */
[----:B------:R-:W-:Y:S01]  /*27d0*/  ISETP.GT.U32.AND P1, PT, R3, R50, PT ;  /* 0x000000320300720c */ /* 0x000fe20003f24070 */
[----:B------:R-:W-:-:S03]  /*27e0*/  IMAD.HI.U32 R47, R8, R53, RZ ;  /* 0x00000035082f7227 */ /* 0x000fc600078e00ff */
[----:B------:R-:W-:Y:S01]  /*27f0*/  IABS R54, R61 ;  /* 0x0000003d00367213 */ /* 0x000fe20000000000 */
[----:B------:R-:W-:Y:S01]  /*2800*/  @!P6 IMAD.IADD R48, R48, 0x1, -R3 ;  /* 0x000000013030e824 */ /* 0x000fe200078e0a03 */
[----:B------:R-:W-:Y:S01]  /*2810*/  ISETP.GT.U32.AND P6, PT, R3, R44, PT ;  /* 0x0000002c0300720c */ /* 0x000fe20003fc4070 */
[----:B------:R-:W-:Y:S02]  /*2820*/  IMAD.MOV R52, RZ, RZ, -R47 ;  /* 0x000000ffff347224 */ /* 0x000fe400078e0a2f */
[----:B------:R-:W-:Y:S02]  /*2830*/  VIADD R51, R5, 0x2c ;  /* 0x0000002c05337836 */ /* 0x000fe40000000000 */
[----:B------:R-:W-:Y:S01]  /*2840*/  @!P0 IMAD.IADD R46, R46, 0x1, -R3 ;  /* 0x000000012e2e8824 */ /* 0x000fe200078e0a03 */
[----:B------:R-:W-:Y:S01]  /*2850*/  ISETP.GE.AND P0, PT, R56, RZ, PT ;  /* 0x000000ff3800720c */ /* 0x000fe20003f06270 */
[----:B------:R-:W-:Y:S01]  /*2860*/  IMAD R52, R3, R52, R53 ;  /* 0x0000003403347224 */ /* 0x000fe200078e0235 */
[----:B------:R-:W-:Y:S01]  /*2870*/  IABS R56, R51 ;  /* 0x0000003300387213 */ /* 0x000fe20000000000 */
[----:B------:R-:W-:-:S04]  /*2880*/  IMAD.HI.U32 R49, R8, R54, RZ ;  /* 0x0000003608317227 */ /* 0x000fc800078e00ff */
[----:B------:R-:W-:Y:S02]  /*2890*/  VIADD R53, R5, 0x2a ;  /* 0x0000002a05357836 */ /* 0x000fe40000000000 */
[----:B------:R-:W-:Y:S01]  /*28a0*/  @!P1 IMAD.IADD R50, R50, 0x1, -R3 ;  /* 0x0000000132329824 */ /* 0x000fe200078e0a03 */
[C---:B------:R-:W-:Y:S01]  /*28b0*/  ISETP.GT.U32.AND P1, PT, R3.reuse, R46, PT ;  /* 0x0000002e0300720c */ /* 0x040fe20003f24070 */
[----:B------:R-:W-:Y:S01]  /*28c0*/  @!P4 IMAD.MOV R39, RZ, RZ, -R39 ;  /* 0x000000ffff27c224 */ /* 0x000fe200078e0a27 */
[C---:B------:R-:W-:Y:S01]  /*28d0*/  ISETP.GT.U32.AND P4, PT, R3.reuse, R42, PT ;  /* 0x0000002a0300720c */ /* 0x040fe20003f84070 */
[----:B------:R-:W-:Y:S01]  /*28e0*/  IMAD.MOV R49, RZ, RZ, -R49 ;  /* 0x000000ffff317224 */ /* 0x000fe200078e0a31 */
[----:B------:R-:W-:Y:S01]  /*28f0*/  IABS R58, R53 ;  /* 0x00000035003a7213 */ /* 0x000fe20000000000 */
[----:B------:R-:W-:Y:S01]  /*2900*/  @!P3 IMAD.MOV R43, RZ, RZ, -R43 ;  /* 0x000000ffff2bb224 */ /* 0x000fe200078e0a2b */
[----:B------:R-:W-:Y:S01]  /*2910*/  ISETP.GT.U32.AND P3, PT, R3, R48, PT ;  /* 0x000000300300720c */ /* 0x000fe20003f64070 */
[----:B------:R-:W-:-:S04]  /*2920*/  IMAD.HI.U32 R47, R8, R56, RZ ;  /* 0x00000038082f7227 */ /* 0x000fc800078e00ff */
[----:B------:R-:W-:Y:S02]  /*2930*/  IMAD R54, R3, R49, R54 ;  /* 0x0000003103367224 */ /* 0x000fe400078e0236 */
[----:B------:R-:W-:Y:S01]  /*2940*/  @!P6 IMAD.IADD R44, R44, 0x1, -R3 ;  /* 0x000000012c2ce824 */ /* 0x000fe200078e0a03 */
[----:B------:R-:W-:Y:S01]  /*2950*/  ISETP.GE.AND P6, PT, R57, RZ, PT ;  /* 0x000000ff3900720c */ /* 0x000fe20003fc6270 */
[----:B------:R-:W-:Y:S02]  /*2960*/  IMAD.MOV R49, RZ, RZ, -R47 ;  /* 0x000000ffff317224 */ /* 0x000fe400078e0a2f */
[----:B------:R-:W-:-:S04]  /*2970*/  IMAD.HI.U32 R47, R8, R58, RZ ;  /* 0x0000003a082f7227 */ /* 0x000fc800078e00ff */
[----:B------:R-:W-:Y:S01]  /*2980*/  @!P2 IMAD.MOV R41, RZ, RZ, -R41 ;  /* 0x000000ffff29a224 */ /* 0x000fe200078e0a29 */
[C---:B------:R-:W-:Y:S01]  /*2990*/  ISETP.GT.U32.AND P2, PT, R3.reuse, R50, PT ;  /* 0x000000320300720c */ /* 0x040fe20003f44070 */
[----:B------:R-:W-:Y:S01]  /*29a0*/  @!P1 IMAD.IADD R46, R46, 0x1, -R3 ;  /* 0x000000012e2e9824 */ /* 0x000fe200078e0a03 */
[C---:B------:R-:W-:Y:S01]  /*29b0*/  ISETP.GT.U32.AND P1, PT, R3.reuse, R54, PT ;  /* 0x000000360300720c */ /* 0x040fe20003f24070 */
[----:B------:R-:W-:Y:S02]  /*29c0*/  IMAD R56, R3, R49, R56 ;  /* 0x0000003103387224 */ /* 0x000fe400078e0238 */
[----:B------:R-:W-:Y:S02]  /*29d0*/  IMAD.MOV R47, RZ, RZ, -R47 ;  /* 0x000000ffff2f7224 */ /* 0x000fe400078e0a2f */
[--C-:B------:R-:W-:Y:S01]  /*29e0*/  @!P4 IMAD.IADD R42, R42, 0x1, -R3.reuse ;  /* 0x000000012a2ac824 */ /* 0x100fe200078e0a03 */
[----:B------:R-:W-:Y:S01]  /*29f0*/  ISETP.GE.AND P4, PT, R55, RZ, PT ;  /* 0x000000ff3700720c */ /* 0x000fe20003f86270 */
[----:B------:R-:W-:Y:S01]  /*2a00*/  @!P3 IMAD.IADD R48, R48, 0x1, -R3 ;  /* 0x000000013030b824 */ /* 0x000fe200078e0a03 */
[----:B------:R-:W-:Y:S01]  /*2a10*/  ISETP.GE.AND P3, PT, R59, RZ, PT ;  /* 0x000000ff3b00720c */ /* 0x000fe20003f66270 */
[----:B------:R-:W-:-:S02]  /*2a20*/  IMAD R58, R3, R47, R58 ;  /* 0x0000002f033a7224 */ /* 0x000fc400078e023a */
[----:B------:R-:W-:Y:S01]  /*2a30*/  @!P0 IMAD.MOV R46, RZ, RZ, -R46 ;  /* 0x000000ffff2e8224 */ /* 0x000fe200078e0a2e */
[C---:B------:R-:W-:Y:S01]  /*2a40*/  ISETP.GT.U32.AND P0, PT, R3.reuse, R56, PT ;  /* 0x000000380300720c */ /* 0x040fe20003f04070 */
[----:B------:R-:W-:Y:S01]  /*2a50*/  @!P5 IMAD.MOV R42, RZ, RZ, -R42 ;  /* 0x000000ffff2ad224 */ /* 0x000fe200078e0a2a */
[C---:B------:R-:W-:Y:S01]  /*2a60*/  ISETP.GT.U32.AND P5, PT, R3.reuse, R52, PT ;  /* 0x000000340300720c */ /* 0x040fe20003fa4070 */
[----:B------:R-:W-:Y:S01]  /*2a70*/  @!P6 IMAD.MOV R48, RZ, RZ, -R48 ;  /* 0x000000ffff30e224 */ /* 0x000fe200078e0a30 */
[----:B------:R-:W-:Y:S01]  /*2a80*/  ISETP.GT.U32.AND P6, PT, R3, R58, PT ;  /* 0x0000003a0300720c */ /* 0x000fe20003fc4070 */
[C---:B------:R-:W-:Y:S02]  /*2a90*/  VIADD R55, R5.reuse, 0x28 ;  /* 0x0000002805377836 */ /* 0x040fe40000000000 */
[--C-:B------:R-:W-:Y:S01]  /*2aa0*/  @!P2 IMAD.IADD R50, R50, 0x1, -R3.reuse ;  /* 0x000000013232a824 */ /* 0x100fe200078e0a03 */
[----:B------:R-:W-:Y:S01]  /*2ab0*/  ISETP.GE.AND P2, PT, R60, RZ, PT ;  /* 0x000000ff3c00720c */ /* 0x000fe20003f46270 */
[----:B------:R-:W-:Y:S01]  /*2ac0*/  VIADD R49, R5, 0x26 ;  /* 0x0000002605317836 */ /* 0x000fe20000000000 */
[----:B------:R-:W-:Y:S01]  /*2ad0*/  IABS R60, R55 ;  /* 0x00000037003c7213 */ /* 0x000fe20000000000 */
[----:B------:R-:W-:-:S02]  /*2ae0*/  @!P1 IMAD.IADD R54, R54, 0x1, -R3 ;  /* 0x0000000136369824 */ /* 0x000fc400078e0a03 */
[----:B------:R-:W-:Y:S01]  /*2af0*/  @!P0 IMAD.IADD R56, R56, 0x1, -R3 ;  /* 0x0000000138388824 */ /* 0x000fe200078e0a03 */
[----:B------:R-:W-:Y:S01]  /*2b00*/  IABS R62, R49 ;  /* 0x00000031003e7213 */ /* 0x000fe20000000000 */
[----:B------:R-:W-:Y:S01]  /*2b10*/  IMAD.HI.U32 R47, R8, R60, RZ ;  /* 0x0000003c082f7227 */ /* 0x000fe200078e00ff */
[----:B------:R-:W-:-:S03]  /*2b20*/  ISETP.GE.AND P0, PT, R49, RZ, PT ;  /* 0x000000ff3100720c */ /* 0x000fc60003f06270 */
[--C-:B------:R-:W-:Y:S01]  /*2b30*/  @!P5 IMAD.IADD R52, R52, 0x1, -R3.reuse ;  /* 0x000000013434d824 */ /* 0x100fe200078e0a03 */
[----:B------:R-:W-:Y:S01]  /*2b40*/  ISETP.GE.AND P5, PT, R61, RZ, PT ;  /* 0x000000ff3d00720c */ /* 0x000fe20003fa6270 */
[----:B------:R-:W-:Y:S01]  /*2b50*/  @!P6 IMAD.IADD R58, R58, 0x1, -R3 ;  /* 0x000000013a3ae824 */ /* 0x000fe200078e0a03 */
[C---:B------:R-:W-:Y:S01]  /*2b60*/  ISETP.GT.U32.AND P6, PT, R3.reuse, R56, PT ;  /* 0x000000380300720c */ /* 0x040fe20003fc4070 */
[----:B------:R-:W-:Y:S01]  /*2b70*/  IMAD.MOV R47, RZ, RZ, -R47 ;  /* 0x000000ffff2f7224 */ /* 0x000fe200078e0a2f */
[----:B------:R-:W-:Y:S01]  /*2b80*/  ISETP.GT.U32.AND P1, PT, R3, R52, PT ;  /* 0x000000340300720c */ /* 0x000fe20003f24070 */
[----:B------:R-:W-:Y:S01]  /*2b90*/  @!P3 IMAD.MOV R50, RZ, RZ, -R50 ;  /* 0x000000ffff32b224 */ /* 0x000fe200078e0a32 */
[----:B------:R-:W-:Y:S01]  /*2ba0*/  ISETP.GE.AND P3, PT, R51, RZ, PT ;  /* 0x000000ff3300720c */ /* 0x000fe20003f66270 */
[----:B------:R-:W-:Y:S01]  /*2bb0*/  IMAD R60, R3, R47, R60 ;  /* 0x0000002f033c7224 */ /* 0x000fe200078e023c */
[----:B------:R-:W-:Y:S01]  /*2bc0*/  IABS R61, R5 ;  /* 0x00000005003d7213 */ /* 0x000fe20000000000 */
[----:B------:R-:W-:-:S04]  /*2bd0*/  IMAD.HI.U32 R47, R8, R62, RZ ;  /* 0x0000003e082f7227 */ /* 0x000fc800078e00ff */
[----:B------:R-:W-:Y:S02]  /*2be0*/  IMAD.MOV R47, RZ, RZ, -R47 ;  /* 0x000000ffff2f7224 */ /* 0x000fe400078e0a2f */
[--C-:B------:R-:W-:Y:S01]  /*2bf0*/  @!P6 IMAD.IADD R56, R56, 0x1, -R3.reuse ;  /* 0x000000013838e824 */ /* 0x100fe200078e0a03 */
[C---:B------:R-:W-:Y:S01]  /*2c00*/  ISETP.GT.U32.AND P6, PT, R3.reuse, R60, PT ;  /* 0x0000003c0300720c */ /* 0x040fe20003fc4070 */
[----:B------:R-:W-:Y:S02]  /*2c10*/  IMAD R62, R3, R47, R62 ;  /* 0x0000002f033e7224 */ /* 0x000fe400078e023e */
[----:B------:R-:W-:Y:S01]  /*2c20*/  @!P1 IMAD.IADD R52, R52, 0x1, -R3 ;  /* 0x0000000134349824 */ /* 0x000fe200078e0a03 */
[----:B------:R-:W-:Y:S01]  /*2c30*/  ISETP.GE.AND P1, PT, R53, RZ, PT ;  /* 0x000000ff3500720c */ /* 0x000fe20003f26270 */
[----:B------:R-:W-:Y:S01]  /*2c40*/  @!P3 IMAD.MOV R56, RZ, RZ, -R56 ;  /* 0x000000ffff38b224 */ /* 0x000fe200078e0a38 */
[C---:B------:R-:W-:Y:S01]  /*2c50*/  ISETP.GT.U32.AND P3, PT, R3.reuse, R62, PT ;  /* 0x0000003e0300720c */ /* 0x040fe20003f64070 */
[----:B------:R-:W-:Y:S01]  /*2c60*/  @!P2 IMAD.MOV R52, RZ, RZ, -R52 ;  /* 0x000000ffff34a224 */ /* 0x000fe200078e0a34 */
[----:B------:R-:W-:Y:S01]  /*2c70*/  ISETP.GT.U32.AND P2, PT, R3, R58, PT ;  /* 0x0000003a0300720c */ /* 0x000fe20003f44070 */
[----:B------:R-:W-:-:S02]  /*2c80*/  VIADD R49, R5, 0x24 ;  /* 0x0000002405317836 */ /* 0x000fc40000000000 */
[C---:B------:R-:W-:Y:S02]  /*2c90*/  VIADD R53, R5.reuse, 0x20 ;  /* 0x0000002005357836 */ /* 0x040fe40000000000 */
[----:B------:R-:W-:Y:S01]  /*2ca0*/  VIADD R51, R5, 0x22 ;  /* 0x0000002205337836 */ /* 0x000fe20000000000 */
[----:B------:R-:W-:Y:S01]  /*2cb0*/  IABS R64, R49 ;  /* 0x0000003100407213 */ /* 0x000fe20000000000 */
[----:B------:R-:W-:Y:S01]  /*2cc0*/  @!P4 IMAD.MOV R44, RZ, RZ, -R44 ;  /* 0x000000ffff2cc224 */ /* 0x000fe200078e0a2c */
[----:B------:R-:W-:Y:S01]  /*2cd0*/  IABS R68, R53 ;  /* 0x0000003500447213 */ /* 0x000fe20000000000 */
[--C-:B------:R-:W-:Y:S01]  /*2ce0*/  @!P6 IMAD.IADD R60, R60, 0x1, -R3.reuse ;  /* 0x000000013c3ce824 */ /* 0x100fe200078e0a03 */
[----:B------:R-:W-:Y:S01]  /*2cf0*/  IABS R66, R51 ;  /* 0x0000003300427213 */ /* 0x000fe20000000000 */
[----:B------:R-:W-:Y:S01]  /*2d00*/  @!P3 IMAD.IADD R62, R62, 0x1, -R3 ;  /* 0x000000013e3eb824 */ /* 0x000fe200078e0a03 */
[C---:B------:R-:W-:Y:S01]  /*2d10*/  ISETP.GT.U32.AND P4, PT, R3.reuse, R54, PT ;  /* 0x000000360300720c */ /* 0x040fe20003f84070 */
[----:B------:R-:W-:Y:S01]  /*2d20*/  IMAD.HI.U32 R47, R8, R64, RZ ;  /* 0x00000040082f7227 */ /* 0x000fe200078e00ff */
[----:B------:R-:W-:-:S02]  /*2d30*/  ISETP.GT.U32.AND P6, PT, R3, R60, PT ;  /* 0x0000003c0300720c */ /* 0x000fc40003fc4070 */
[----:B------:R-:W-:Y:S01]  /*2d40*/  ISETP.GT.U32.AND P3, PT, R3, R62, PT ;  /* 0x0000003e0300720c */ /* 0x000fe20003f64070 */
[----:B------:R-:W-:Y:S01]  /*2d50*/  @!P2 IMAD.IADD R58, R58, 0x1, -R3 ;  /* 0x000000013a3aa824 */ /* 0x000fe200078e0a03 */
[----:B------:R-:W-:Y:S01]  /*2d60*/  ISETP.GE.AND P2, PT, R51, RZ, PT ;  /* 0x000000ff3300720c */ /* 0x000fe20003f46270 */
[----:B------:R-:W-:Y:S02]  /*2d70*/  IMAD.MOV R51, RZ, RZ, -R47 ;  /* 0x000000ffff337224 */ /* 0x000fe400078e0a2f */
[----:B------:R-:W-:-:S04]  /*2d80*/  IMAD.HI.U32 R47, R8, R68, RZ ;  /* 0x00000044082f7227 */ /* 0x000fc800078e00ff */
[C---:B------:R-:W-:Y:S02]  /*2d90*/  IMAD R64, R3.reuse, R51, R64 ;  /* 0x0000003303407224 */ /* 0x040fe400078e0240 */
[----:B------:R-:W-:Y:S02]  /*2da0*/  IMAD.MOV R51, RZ, RZ, -R47 ;  /* 0x000000ffff337224 */ /* 0x000fe400078e0a2f */
[--C-:B------:R-:W-:Y:S02]  /*2db0*/  @!P3 IMAD.IADD R62, R62, 0x1, -R3.reuse ;  /* 0x000000013e3eb824 */ /* 0x100fe400078e0a03 */
[----:B------:R-:W-:Y:S02]  /*2dc0*/  IMAD R68, R3, R51, R68 ;  /* 0x0000003303447224 */ /* 0x000fe400078e0244 */
[----:B------:R-:W-:Y:S01]  /*2dd0*/  @!P4 IMAD.IADD R54, R54, 0x1, -R3 ;  /* 0x000000013636c824 */ /* 0x000fe200078e0a03 */
[----:B------:R-:W-:Y:S01]  /*2de0*/  ISETP.GE.AND P4, PT, R55, RZ, PT ;  /* 0x000000ff3700720c */ /* 0x000fe20003f86270 */
[----:B------:R-:W-:Y:S01]  /*2df0*/  VIADD R55, R5, 0x1e ;  /* 0x0000001e05377836 */ /* 0x000fe20000000000 */
[----:B------:R-:W-:Y:S01]  /*2e00*/  ISETP.GT.U32.AND P3, PT, R3, R68, PT ;  /* 0x000000440300720c */ /* 0x000fe20003f64070 */
[----:B------:R-:W-:Y:S01]  /*2e10*/  @!P5 IMAD.MOV R54, RZ, RZ, -R54 ;  /* 0x000000ffff36d224 */ /* 0x000fe200078e0a36 */
[----:B------:R-:W-:Y:S01]  /*2e20*/  ISETP.GE.AND P5, PT, R49, RZ, PT ;  /* 0x000000ff3100720c */ /* 0x000fe20003fa6270 */
[----:B------:R-:W-:Y:S01]  /*2e30*/  VIADD R57, R5, 0x1a ;  /* 0x0000001a05397836 */ /* 0x000fe20000000000 */
[----:B------:R-:W-:Y:S01]  /*2e40*/  IABS R70, R55 ;  /* 0x0000003700467213 */ /* 0x000fe20000000000 */
[----:B------:R-:W-:-:S03]  /*2e50*/  IMAD.HI.U32 R49, R8, R66, RZ ;  /* 0x0000004208317227 */ /* 0x000fc600078e00ff */
[----:B------:R-:W-:Y:S01]  /*2e60*/  IABS R74, R57 ;  /* 0x00000039004a7213 */ /* 0x000fe20000000000 */
[----:B------:R-:W-:Y:S01]  /*2e70*/  @!P6 IMAD.IADD R60, R60, 0x1, -R3 ;  /* 0x000000013c3ce824 */ /* 0x000fe200078e0a03 */
[C---:B------:R-:W-:Y:S01]  /*2e80*/  ISETP.GT.U32.AND P6, PT, R3.reuse, R64, PT ;  /* 0x000000400300720c */ /* 0x040fe20003fc4070 */
[----:B------:R-:W-:Y:S02]  /*2e90*/  IMAD.MOV R49, RZ, RZ, -R49 ;  /* 0x000000ffff317224 */ /* 0x000fe400078e0a31 */
[----:B------:R-:W-:Y:S02]  /*2ea0*/  @!P3 IMAD.IADD R68, R68, 0x1, -R3 ;  /* 0x000000014444b824 */ /* 0x000fe400078e0a03 */
[C---:B------:R-:W-:Y:S02]  /*2eb0*/  IMAD R66, R3.reuse, R49, R66 ;  /* 0x0000003103427224 */ /* 0x040fe400078e0242 */
[----:B------:R-:W-:Y:S01]  /*2ec0*/  IMAD.HI.U32 R47, R8, R70, RZ ;  /* 0x00000046082f7227 */ /* 0x000fe200078e00ff */
[----:B------:R-:W-:-:S03]  /*2ed0*/  ISETP.GT.U32.AND P3, PT, R3, R68, PT ;  /* 0x000000440300720c */ /* 0x000fc60003f64070 */
[----:B------:R-:W-:-:S04]  /*2ee0*/  IMAD.HI.U32 R49, R8, R74, RZ ;  /* 0x0000004a08317227 */ /* 0x000fc800078e00ff */
[----:B------:R-:W-:Y:S02]  /*2ef0*/  IMAD.MOV R47, RZ, RZ, -R47 ;  /* 0x000000ffff2f7224 */ /* 0x000fe400078e0a2f */
[----:B------:R-:W-:Y:S02]  /*2f00*/  IMAD.MOV R49, RZ, RZ, -R49 ;  /* 0x000000ffff317224 */ /* 0x000fe400078e0a31 */
[C---:B------:R-:W-:Y:S02]  /*2f10*/  IMAD R70, R3.reuse, R47, R70 ;  /* 0x0000002f03467224 */ /* 0x040fe400078e0246 */
[--C-:B------:R-:W-:Y:S02]  /*2f20*/  @!P6 IMAD.IADD R64, R64, 0x1, -R3.reuse ;  /* 0x000000014040e824 */ /* 0x100fe400078e0a03 */
[----:B------:R-:W-:Y:S01]  /*2f30*/  @!P4 IMAD.MOV R60, RZ, RZ, -R60 ;  /* 0x000000ffff3cc224 */ /* 0x000fe200078e0a3c */
[C---:B------:R-:W-:Y:S01]  /*2f40*/  ISETP.GT.U32.AND P4, PT, R3.reuse, R66, PT ;  /* 0x000000420300720c */ /* 0x040fe20003f84070 */
[C---:B------:R-:W-:Y:S01]  /*2f50*/  IMAD R74, R3.reuse, R49, R74 ;  /* 0x00000031034a7224 */ /* 0x040fe200078e024a */
[C---:B------:R-:W-:Y:S01]  /*2f60*/  ISETP.GT.U32.AND P6, PT, R3.reuse, R64, PT ;  /* 0x000000400300720c */ /* 0x040fe20003fc4070 */
[----:B------:R-:W-:Y:S01]  /*2f70*/  @!P0 IMAD.MOV R62, RZ, RZ, -R62 ;  /* 0x000000ffff3e8224 */ /* 0x000fe200078e0a3e */
[C---:B------:R-:W-:Y:S01]  /*2f80*/  ISETP.GT.U32.AND P0, PT, R3.reuse, R70, PT ;  /* 0x000000460300720c */ /* 0x040fe20003f04070 */
[----:B------:R-:W-:Y:S01]  /*2f90*/  @!P3 IMAD.IADD R68, R68, 0x1, -R3 ;  /* 0x000000014444b824 */ /* 0x000fe200078e0a03 */
[----:B------:R-:W-:Y:S01]  /*2fa0*/  ISETP.GT.U32.AND P3, PT, R3, R74, PT ;  /* 0x0000004a0300720c */ /* 0x000fe20003f64070 */
[----:B------:R-:W-:Y:S01]  /*2fb0*/  @!P1 IMAD.MOV R58, RZ, RZ, -R58 ;  /* 0x000000ffff3a9224 */ /* 0x000fe200078e0a3a */
[----:B------:R-:W-:Y:S01]  /*2fc0*/  ISETP.GE.AND P1, PT, R53, RZ, PT ;  /* 0x000000ff3500720c */ /* 0x000fe20003f26270 */
[----:B------:R-:W-:-:S02]  /*2fd0*/  VIADD R53, R5, 0x1c ;  /* 0x0000001c05357836 */ /* 0x000fc40000000000 */
[C---:B------:R-:W-:Y:S02]  /*2fe0*/  VIADD R59, R5.reuse, 0x18 ;  /* 0x00000018053b7836 */ /* 0x040fe40000000000 */
[--C-:B------:R-:W-:Y:S01]  /*2ff0*/  @!P4 IMAD.IADD R66, R66, 0x1, -R3.reuse ;  /* 0x000000014242c824 */ /* 0x100fe200078e0a03 */
[----:B------:R-:W-:Y:S01]  /*3000*/  IABS R72, R53 ;  /* 0x0000003500487213 */ /* 0x000fe20000000000 */
[----:B------:R-:W-:Y:S01]  /*3010*/  VIADD R65, R5, 0x14 ;  /* 0x0000001405417836 */ /* 0x000fe20000000000 */
[----:B------:R-:W-:Y:S01]  /*3020*/  IABS R76, R59 ;  /* 0x0000003b004c7213 */ /* 0x000fe20000000000 */
[--C-:B------:R-:W-:Y:S01]  /*3030*/  @!P6 IMAD.IADD R64, R64, 0x1, -R3.reuse ;  /* 0x000000014040e824 */ /* 0x100fe200078e0a03 */
[----:B------:R-:W-:Y:S01]  /*3040*/  ISETP.GT.U32.AND P4, PT, R3, R66, PT ;  /* 0x000000420300720c */ /* 0x000fe20003f84070 */
[--C-:B------:R-:W-:Y:S01]  /*3050*/  @!P0 IMAD.IADD R70, R70, 0x1, -R3.reuse ;  /* 0x0000000146468824 */ /* 0x100fe200078e0a03 */
[----:B------:R-:W-:Y:S01]  /*3060*/  IABS R80, R65 ;  /* 0x0000004100507213 */ /* 0x000fe20000000000 */
[----:B------:R-:W-:Y:S01]  /*3070*/  @!P3 IMAD.IADD R74, R74, 0x1, -R3 ;  /* 0x000000014a4ab824 */ /* 0x000fe200078e0a03 */
[----:B------:R-:W-:Y:S01]  /*3080*/  ISETP.GE.AND P6, PT, R55, RZ, PT ;  /* 0x000000ff3700720c */ /* 0x000fe20003fc6270 */
[----:B------:R-:W-:Y:S01]  /*3090*/  VIADD R63, R5, 0x16 ;  /* 0x00000016053f7836 */ /* 0x000fe20000000000 */
[----:B------:R-:W-:Y:S01]  /*30a0*/  ISETP.GT.U32.AND P0, PT, R3, R70, PT ;  /* 0x000000460300720c */ /* 0x000fe20003f04070 */
[----:B------:R-:W-:-:S03]  /*30b0*/  IMAD.HI.U32 R47, R8, R72, RZ ;  /* 0x00000048082f7227 */ /* 0x000fc600078e00ff */
[----:B------:R-:W-:Y:S01]  /*30c0*/  IABS R78, R63 ;  /* 0x0000003f004e7213 */ /* 0x000fe20000000000 */
[----:B------:R-:W-:Y:S01]  /*30d0*/  @!P5 IMAD.MOV R64, RZ, RZ, -R64 ;  /* 0x000000ffff40d224 */ /* 0x000fe200078e0a40 */
[----:B------:R-:W-:Y:S01]  /*30e0*/  ISETP.GT.U32.AND P5, PT, R3, R74, PT ;  /* 0x0000004a0300720c */ /* 0x000fe20003fa4070 */
[----:B------:R-:W-:-:S04]  /*30f0*/  IMAD.HI.U32 R51, R8, R76, RZ ;  /* 0x0000004c08337227 */ /* 0x000fc800078e00ff */
[----:B------:R-:W-:Y:S02]  /*3100*/  IMAD.MOV R47, RZ, RZ, -R47 ;  /* 0x000000ffff2f7224 */ /* 0x000fe400078e0a2f */
[----:B------:R-:W-:-:S04]  /*3110*/  IMAD.HI.U32 R49, R8, R80, RZ ;  /* 0x0000005008317227 */ /* 0x000fc800078e00ff */
[----:B------:R-:W-:Y:S02]  /*3120*/  IMAD.MOV R51, RZ, RZ, -R51 ;  /* 0x000000ffff337224 */ /* 0x000fe400078e0a33 */
[----:B------:R-:W-:Y:S02]  /*3130*/  IMAD R72, R3, R47, R72 ;  /* 0x0000002f03487224 */ /* 0x000fe400078e0248 */
[----:B------:R-:W-:Y:S02]  /*3140*/  IMAD.MOV R49, RZ, RZ, -R49 ;  /* 0x000000ffff317224 */ /* 0x000fe400078e0a31 */
[----:B------:R-:W-:Y:S02]  /*3150*/  VIADD R69, R5, 0x10 ;  /* 0x0000001005457836 */ /* 0x000fe40000000000 */
[----:B------:R-:W-:-:S03]  /*3160*/  IMAD.HI.U32 R47, R8, R78, RZ ;  /* 0x0000004e082f7227 */ /* 0x000fc600078e00ff */
[----:B------:R-:W-:Y:S01]  /*3170*/  IABS R84, R69 ;  /* 0x0000004500547213 */ /* 0x000fe20000000000 */
[C---:B------:R-:W-:Y:S02]  /*3180*/  IMAD R76, R3.reuse, R51, R76 ;  /* 0x00000033034c7224 */ /* 0x040fe400078e024c */
[----:B------:R-:W-:Y:S01]  /*3190*/  @!P4 IMAD.IADD R66, R66, 0x1, -R3 ;  /* 0x000000014242c824 */ /* 0x000fe200078e0a03 */
[C---:B------:R-:W-:Y:S01]  /*31a0*/  ISETP.GT.U32.AND P4, PT, R3.reuse, R72, PT ;  /* 0x000000480300720c */ /* 0x040fe20003f84070 */
[C---:B------:R-:W-:Y:S02]  /*31b0*/  IMAD R80, R3.reuse, R49, R80 ;  /* 0x0000003103507224 */ /* 0x040fe400078e0250 */
[----:B------:R-:W-:Y:S02]  /*31c0*/  IMAD.MOV R47, RZ, RZ, -R47 ;  /* 0x000000ffff2f7224 */ /* 0x000fe400078e0a2f */
[--C-:B------:R-:W-:Y:S01]  /*31d0*/  @!P0 IMAD.IADD R70, R70, 0x1, -R3.reuse ;  /* 0x0000000146468824 */ /* 0x100fe200078e0a03 */
[C---:B------:R-:W-:Y:S01]  /*31e0*/  ISETP.GT.U32.AND P0, PT, R3.reuse, R76, PT ;  /* 0x0000004c0300720c */ /* 0x040fe20003f04070 */
[----:B------:R-:W-:Y:S01]  /*31f0*/  @!P5 IMAD.IADD R74, R74, 0x1, -R3 ;  /* 0x000000014a4ad824 */ /* 0x000fe200078e0a03 */
[C---:B------:R-:W-:Y:S01]  /*3200*/  ISETP.GT.U32.AND P5, PT, R3.reuse, R80, PT ;  /* 0x000000500300720c */ /* 0x040fe20003fa4070 */
[----:B------:R-:W-:-:S02]  /*3210*/  IMAD R78, R3, R47, R78 ;  /* 0x0000002f034e7224 */ /* 0x000fc400078e024e */
[----:B------:R-:W-:-:S04]  /*3220*/  IMAD.HI.U32 R47, R8, R84, RZ ;  /* 0x00000054082f7227 */ /* 0x000fc800078e00ff */
[C---:B------:R-:W-:Y:S02]  /*3230*/  VIADD R71, R5.reuse, 0xe ;  /* 0x0000000e05477836 */ /* 0x040fe40000000000 */
[----:B------:R-:W-:Y:S02]  /*3240*/  IMAD.MOV R49, RZ, RZ, -R47 ;  /* 0x000000ffff317224 */ /* 0x000fe400078e0a2f */
[----:B------:R-:W-:Y:S01]  /*3250*/  VIADD R67, R5, 0x12 ;  /* 0x0000001205437836 */ /* 0x000fe20000000000 */
[----:B------:R-:W-:Y:S01]  /*3260*/  IABS R86, R71 ;  /* 0x0000004700567213 */ /* 0x000fe20000000000 */
[--C-:B------:R-:W-:Y:S01]  /*3270*/  @!P4 IMAD.IADD R72, R72, 0x1, -R3.reuse ;  /* 0x000000014848c824 */ /* 0x100fe200078e0a03 */
[----:B------:R-:W-:Y:S01]  /*3280*/  ISETP.GE.AND P4, PT, R53, RZ, PT ;  /* 0x000000ff3500720c */ /* 0x000fe20003f86270 */
[C---:B------:R-:W-:Y:S01]  /*3290*/  IMAD R84, R3.reuse, R49, R84 ;  /* 0x0000003103547224 */ /* 0x040fe200078e0254 */
[----:B------:R-:W-:Y:S01]  /*32a0*/  IABS R82, R67 ;  /* 0x0000004300527213 */ /* 0x000fe20000000000 */
[--C-:B------:R-:W-:Y:S01]  /*32b0*/  @!P0 IMAD.IADD R76, R76, 0x1, -R3.reuse ;  /* 0x000000014c4c8824 */ /* 0x100fe200078e0a03 */
[C---:B------:R-:W-:Y:S01]  /*32c0*/  ISETP.GT.U32.AND P3, PT, R3.reuse, R72, PT ;  /* 0x000000480300720c */ /* 0x040fe20003f64070 */
[----:B------:R-:W-:Y:S01]  /*32d0*/  @!P5 IMAD.IADD R80, R80, 0x1, -R3 ;  /* 0x000000015050d824 */ /* 0x000fe200078e0a03 */
[C---:B------:R-:W-:Y:S01]  /*32e0*/  ISETP.GT.U32.AND P5, PT, R3.reuse, R84, PT ;  /* 0x000000540300720c */ /* 0x040fe20003fa4070 */
[----:B------:R-:W-:Y:S01]  /*32f0*/  IMAD.HI.U32 R47, R8, R86, RZ ;  /* 0x00000056082f7227 */ /* 0x000fe200078e00ff */
[----:B------:R-:W-:-:S03]  /*3300*/  ISETP.GT.U32.AND P0, PT, R3, R76, PT ;  /* 0x0000004c0300720c */ /* 0x000fc60003f04070 */
[----:B------:R-:W-:-:S04]  /*3310*/  IMAD.HI.U32 R51, R8, R82, RZ ;  /* 0x0000005208337227 */ /* 0x000fc800078e00ff */
[----:B------:R-:W-:Y:S02]  /*3320*/  VIADD R73, R5, 0xc ;  /* 0x0000000c05497836 */ /* 0x000fe40000000000 */
[----:B------:R-:W-:Y:S02]  /*3330*/  IMAD.MOV R47, RZ, RZ, -R47 ;  /* 0x000000ffff2f7224 */ /* 0x000fe400078e0a2f */
[----:B------:R-:W-:Y:S01]  /*3340*/  IMAD.MOV R51, RZ, RZ, -R51 ;  /* 0x000000ffff337224 */ /* 0x000fe200078e0a33 */
[----:B------:R-:W-:Y:S01]  /*3350*/  IABS R88, R73 ;  /* 0x0000004900587213 */ /* 0x000fe20000000000 */
[C---:B------:R-:W-:Y:S02]  /*3360*/  IMAD R86, R3.reuse, R47, R86 ;  /* 0x0000002f03567224 */ /* 0x040fe400078e0256 */
[C---:B------:R-:W-:Y:S02]  /*3370*/  IMAD R82, R3.reuse, R51, R82 ;  /* 0x0000003303527224 */ /* 0x040fe400078e0252 */
[--C-:B------:R-:W-:Y:S01]  /*3380*/  @!P3 IMAD.IADD R72, R72, 0x1, -R3.reuse ;  /* 0x000000014848b824 */ /* 0x100fe200078e0a03 */
[C---:B------:R-:W-:Y:S01]  /*3390*/  ISETP.GT.U32.AND P3, PT, R3.reuse, R78, PT ;  /* 0x0000004e0300720c */ /* 0x040fe20003f64070 */
[----:B------:R-:W-:Y:S01]  /*33a0*/  @!P5 IMAD.IADD R84, R84, 0x1, -R3 ;  /* 0x000000015454d824 */ /* 0x000fe200078e0a03 */
[----:B------:R-:W-:Y:S01]  /*33b0*/  ISETP.GT.U32.AND P5, PT, R3, R86, PT ;  /* 0x000000560300720c */ /* 0x000fe20003fa4070 */
[----:B------:R-:W-:-:S04]  /*33c0*/  IMAD.HI.U32 R49, R8, R88, RZ ;  /* 0x0000005808317227 */ /* 0x000fc800078e00ff */
[----:B------:R-:W-:Y:S01]  /*33d0*/  @!P0 IMAD.IADD R76, R76, 0x1, -R3 ;  /* 0x000000014c4c8824 */ /* 0x000fe200078e0a03 */
[----:B------:R-:W-:Y:S01]  /*33e0*/  ISETP.GT.U32.AND P0, PT, R3, R82, PT ;  /* 0x000000520300720c */ /* 0x000fe20003f04070 */
[C---:B------:R-:W-:Y:S02]  /*33f0*/  VIADD R75, R5.reuse, 0xa ;  /* 0x0000000a054b7836 */ /* 0x040fe40000000000 */
[----:B------:R-:W-:Y:S02]  /*3400*/  IMAD.MOV R49, RZ, RZ, -R49 ;  /* 0x000000ffff317224 */ /* 0x000fe400078e0a31 */
[----:B------:R-:W-:Y:S01]  /*3410*/  VIADD R77, R5, 0x8 ;  /* 0x00000008054d7836 */ /* 0x000fe20000000000 */
[----:B------:R-:W-:Y:S01]  /*3420*/  IABS R90, R75 ;  /* 0x0000004b005a7213 */ /* 0x000fe20000000000 */
[----:B------:R-:W-:Y:S02]  /*3430*/  IMAD R88, R3, R49, R88 ;  /* 0x0000003103587224 */ /* 0x000fe400078e0258 */
[----:B------:R-:W-:Y:S01]  /*3440*/  VIADD R79, R5, 0x6 ;  /* 0x00000006054f7836 */ /* 0x000fe20000000000 */
[----:B------:R-:W-:Y:S01]  /*3450*/  IABS R92, R77 ;  /* 0x0000004d005c7213 */ /* 0x000fe20000000000 */
        /* <DEDUP_REMOVED lines=8> */
[----:B------:R-:W-:Y:S02]  /*34e0*/  VIADD R83, R5, 0x2 ;  /* 0x0000000205537836 */ /* 0x000fe40000000000 */
[----:B------:R-:W-:Y:S01]  /*34f0*/  @!P0 IMAD.IADD R82, R82, 0x1, -R3 ;  /* 0x0000000152528824 */ /* 0x000fe200078e0a03 */
[----:B------:R-:W-:Y:S01]  /*3500*/  ISETP.GE.AND P0, PT, R59, RZ, PT ;  /* 0x000000ff3b00720c */ /* 0x000fe20003f06270 */
[----:B------:R-:W-:Y:S01]  /*3510*/  IMAD.HI.U32 R47, R8, R92, RZ ;  /* 0x0000005c082f7227 */ /* 0x000fe200078e00ff */
[----:B------:R-:W-:-:S03]  /*3520*/  IABS R59, R83 ;  /* 0x00000053003b7213 */ /* 0x000fc60000000000 */
[----:B------:R-:W-:Y:S01]  /*3530*/  @!P2 IMAD.MOV R66, RZ, RZ, -R66 ;  /* 0x000000ffff42a224 */ /* 0x000fe200078e0a42 */
[C---:B------:R-:W-:Y:S01]  /*3540*/  ISETP.GT.U32.AND P2, PT, R3.reuse, R78, PT ;  /* 0x0000004e0300720c */ /* 0x040fe20003f44070 */
[----:B------:R-:W-:Y:S01]  /*3550*/  @!P1 IMAD.MOV R68, RZ, RZ, -R68 ;  /* 0x000000ffff449224 */ /* 0x000fe200078e0a44 */
[----:B------:R-:W-:Y:S01]  /*3560*/  ISETP.GT.U32.AND P1, PT, R3, R80, PT ;  /* 0x000000500300720c */ /* 0x000fe20003f24070 */
[----:B------:R-:W-:Y:S02]  /*3570*/  IMAD.MOV R51, RZ, RZ, -R51 ;  /* 0x000000ffff337224 */ /* 0x000fe400078e0a33 */
[----:B------:R-:W-:-:S04]  /*3580*/  IMAD.HI.U32 R49, R8, R55, RZ ;  /* 0x0000003708317227 */ /* 0x000fc800078e00ff */
[----:B------:R-:W-:Y:S02]  /*3590*/  IMAD.MOV R47, RZ, RZ, -R47 ;  /* 0x000000ffff2f7224 */ /* 0x000fe400078e0a2f */
[----:B------:R-:W-:Y:S02]  /*35a0*/  IMAD R90, R3, R51, R90 ;  /* 0x00000033035a7224 */ /* 0x000fe400078e025a */
[----:B------:R-:W-:-:S04]  /*35b0*/  IMAD.HI.U32 R51, R8, R57, RZ ;  /* 0x0000003908337227 */ /* 0x000fc800078e00ff */
[----:B------:R-:W-:Y:S02]  /*35c0*/  IMAD.MOV R94, RZ, RZ, -R49 ;  /* 0x000000ffff5e7224 */ /* 0x000fe400078e0a31 */
[----:B------:R-:W-:-:S04]  /*35d0*/  IMAD.HI.U32 R53, R8, R59, RZ ;  /* 0x0000003b08357227 */ /* 0x000fc800078e00ff */
[----:B------:R-:W-:Y:S02]  /*35e0*/  IMAD R92, R3, R47, R92 ;  /* 0x0000002f035c7224 */ /* 0x000fe400078e025c */
[----:B------:R-:W-:-:S04]  /*35f0*/  IMAD.HI.U32 R47, R8, R61, RZ ;  /* 0x0000003d082f7227 */ /* 0x000fc800078e00ff */
[----:B------:R-:W-:Y:S02]  /*3600*/  IMAD.MOV R96, RZ, RZ, -R51 ;  /* 0x000000ffff607224 */ /* 0x000fe400078e0a33 */
[C---:B------:R-:W-:Y:S02]  /*3610*/  IMAD R8, R3.reuse, R94, R55 ;  /* 0x0000005e03087224 */ /* 0x040fe400078e0237 */
[----:B------:R-:W-:Y:S01]  /*3620*/  @!P5 IMAD.IADD R88, R88, 0x1, -R3 ;  /* 0x000000015858d824 */ /* 0x000fe200078e0a03 */
[C---:B------:R-:W-:Y:S01]  /*3630*/  ISETP.GT.U32.AND P5, PT, R3.reuse, R82, PT ;  /* 0x000000520300720c */ /* 0x040fe20003fa4070 */
[----:B------:R-:W-:Y:S01]  /*3640*/  @!P4 IMAD.MOV R72, RZ, RZ, -R72 ;  /* 0x000000ffff48c224 */ /* 0x000fe200078e0a48 */
[C---:B------:R-:W-:Y:S01]  /*3650*/  ISETP.GT.U32.AND P4, PT, R3.reuse, R84, PT ;  /* 0x000000540300720c */ /* 0x040fe20003f84070 */
[----:B------:R-:W-:Y:S02]  /*3660*/  IMAD.MOV R98, RZ, RZ, -R53 ;  /* 0x000000ffff627224 */ /* 0x000fe400078e0a35 */
[----:B------:R-:W-:-:S02]  /*3670*/  IMAD R94, R3, R96, R57 ;  /* 0x00000060035e7224 */ /* 0x000fc400078e0239 */
[----:B------:R-:W-:Y:S01]  /*3680*/  @!P6 IMAD.MOV R70, RZ, RZ, -R70 ;  /* 0x000000ffff46e224 */ /* 0x000fe200078e0a46 */
[C---:B------:R-:W-:Y:S01]  /*3690*/  ISETP.GT.U32.AND P6, PT, R3.reuse, R88, PT ;  /* 0x000000580300720c */ /* 0x040fe20003fc4070 */
[----:B------:R-:W-:Y:S01]  /*36a0*/  @!P3 IMAD.MOV R74, RZ, RZ, -R74 ;  /* 0x000000ffff4ab224 */ /* 0x000fe200078e0a4a */
[C---:B------:R-:W-:Y:S01]  /*36b0*/  ISETP.GT.U32.AND P3, PT, R3.reuse, R86, PT ;  /* 0x000000560300720c */ /* 0x040fe20003f64070 */
[----:B------:R-:W-:Y:S01]  /*36c0*/  @!P0 IMAD.MOV R76, RZ, RZ, -R76 ;  /* 0x000000ffff4c8224 */ /* 0x000fe200078e0a4c */
[C---:B------:R-:W-:Y:S01]  /*36d0*/  ISETP.GT.U32.AND P0, PT, R3.reuse, R90, PT ;  /* 0x0000005a0300720c */ /* 0x040fe20003f04070 */
[--C-:B------:R-:W-:Y:S01]  /*36e0*/  @!P2 IMAD.IADD R78, R78, 0x1, -R3.reuse ;  /* 0x000000014e4ea824 */ /* 0x100fe200078e0a03 */
[C---:B------:R-:W-:Y:S01]  /*36f0*/  ISETP.GT.U32.AND P2, PT, R3.reuse, R92, PT ;  /* 0x0000005c0300720c */ /* 0x040fe20003f44070 */
[----:B------:R-:W-:Y:S01]  /*3700*/  @!P1 IMAD.IADD R80, R80, 0x1, -R3 ;  /* 0x0000000150509824 */ /* 0x000fe200078e0a03 */
[C---:B------:R-:W-:Y:S01]  /*3710*/  ISETP.GT.U32.AND P1, PT, R3.reuse, R8, PT ;  /* 0x000000080300720c */ /* 0x040fe20003f24070 */
[----:B------:R-:W-:-:S02]  /*3720*/  IMAD R96, R3, R98, R59 ;  /* 0x0000006203607224 */ /* 0x000fc400078e023b */
[----:B------:R-:W-:Y:S02]  /*3730*/  IMAD.MOV R98, RZ, RZ, -R47 ;  /* 0x000000ffff627224 */ /* 0x000fe400078e0a2f */
[----:B------:R-:W-:Y:S02]  /*3740*/  @!P5 IMAD.IADD R82, R82, 0x1, -R3 ;  /* 0x000000015252d824 */ /* 0x000fe400078e0a03 */
[C---:B------:R-:W-:Y:S02]  /*3750*/  IMAD R98, R3.reuse, R98, R61 ;  /* 0x0000006203627224 */ /* 0x040fe400078e023d */
[--C-:B------:R-:W-:Y:S01]  /*3760*/  @!P4 IMAD.IADD R84, R84, 0x1, -R3.reuse ;  /* 0x000000015454c824 */ /* 0x100fe200078e0a03 */
[C---:B------:R-:W-:Y:S01]  /*3770*/  ISETP.GT.U32.AND P4, PT, R3.reuse, R94, PT ;  /* 0x0000005e0300720c */ /* 0x040fe20003f84070 */
[--C-:B------:R-:W-:Y:S01]  /*3780*/  @!P3 IMAD.IADD R86, R86, 0x1, -R3.reuse ;  /* 0x000000015656b824 */ /* 0x100fe200078e0a03 */
[----:B------:R-:W-:Y:S01]  /*3790*/  ISETP.GT.U32.AND P5, PT, R3, R98, PT ;  /* 0x000000620300720c */ /* 0x000fe20003fa4070 */
[--C-:B------:R-:W-:Y:S01]  /*37a0*/  @!P6 IMAD.IADD R88, R88, 0x1, -R3.reuse ;  /* 0x000000015858e824 */ /* 0x100fe200078e0a03 */
[----:B------:R-:W-:Y:S01]  /*37b0*/  ISETP.GE.AND P3, PT, R63, RZ, PT ;  /* 0x000000ff3f00720c */ /* 0x000fe20003f66270 */
[--C-:B------:R-:W-:Y:S01]  /*37c0*/  @!P0 IMAD.IADD R90, R90, 0x1, -R3.reuse ;  /* 0x000000015a5a8824 */ /* 0x100fe200078e0a03 */
[----:B------:R-:W-:Y:S01]  /*37d0*/  ISETP.GT.U32.AND P6, PT, R3, R96, PT ;  /* 0x000000600300720c */ /* 0x000fe20003fc4070 */
[--C-:B------:R-:W-:Y:S01]  /*37e0*/  @!P2 IMAD.IADD R92, R92, 0x1, -R3.reuse ;  /* 0x000000015c5ca824 */ /* 0x100fe200078e0a03 */
[----:B------:R-:W-:Y:S01]  /*37f0*/  ISETP.GE.AND P0, PT, R65, RZ, PT ;  /* 0x000000ff4100720c */ /* 0x000fe20003f06270 */
[--C-:B------:R-:W-:Y:S01]  /*3800*/  @!P1 IMAD.IADD R8, R8, 0x1, -R3.reuse ;  /* 0x0000000108089824 */ /* 0x100fe200078e0a03 */
[----:B------:R-:W-:Y:S01]  /*3810*/  ISETP.GE.AND P2, PT, R67, RZ, PT ;  /* 0x000000ff4300720c */ /* 0x000fe20003f46270 */
[----:B------:R-:W-:Y:S01]  /*3820*/  IMAD.SHL.U32 R2, R2, 0x2, RZ ;  /* 0x0000000202027824 */ /* 0x000fe200078e00ff */
[----:B------:R-:W-:Y:S01]  /*3830*/  ISETP.GE.AND P1, PT, R69, RZ, PT ;  /* 0x000000ff4500720c */ /* 0x000fe20003f26270 */
[--C-:B------:R-:W-:Y:S01]  /*3840*/  @!P4 IMAD.IADD R94, R94, 0x1, -R3.reuse ;  /* 0x000000015e5ec824 */ /* 0x100fe200078e0a03 */
[----:B------:R-:W-:Y:S01]  /*3850*/  ISETP.GE.AND P4, PT, R73, RZ, PT ;  /* 0x000000ff4900720c */ /* 0x000fe20003f86270 */
[--C-:B------:R-:W-:Y:S01]  /*3860*/  @!P5 IMAD.IADD R98, R98, 0x1, -R3.reuse ;  /* 0x000000016262d824 */ /* 0x100fe200078e0a03 */
[----:B------:R-:W-:Y:S01]  /*3870*/  ISETP.GE.AND P5, PT, R71, RZ, PT ;  /* 0x000000ff4700720c */ /* 0x000fe20003fa6270 */
[----:B------:R-:W-:Y:S01]  /*3880*/  @!P3 IMAD.MOV R78, RZ, RZ, -R78 ;  /* 0x000000ffff4eb224 */ /* 0x000fe200078e0a4e */
[C---:B------:R-:W-:Y:S01]  /*3890*/  ISETP.GT.U32.AND P3, PT, R3.reuse, R90, PT ;  /* 0x0000005a0300720c */ /* 0x040fe20003f64070 */
[--C-:B------:R-:W-:Y:S01]  /*38a0*/  @!P6 IMAD.IADD R96, R96, 0x1, -R3.reuse ;  /* 0x000000016060e824 */ /* 0x100fe200078e0a03 */
[C---:B------:R-:W-:Y:S01]  /*38b0*/  ISETP.GT.U32.AND P6, PT, R3.reuse, R94, PT ;  /* 0x0000005e0300720c */ /* 0x040fe20003fc4070 */
[----:B------:R-:W-:Y:S01]  /*38c0*/  @!P0 IMAD.MOV R80, RZ, RZ, -R80 ;  /* 0x000000ffff508224 */ /* 0x000fe200078e0a50 */
[C---:B------:R-:W-:Y:S01]  /*38d0*/  ISETP.GT.U32.AND P0, PT, R3.reuse, R92, PT ;  /* 0x0000005c0300720c */ /* 0x040fe20003f04070 */
[----:B------:R-:W-:Y:S01]  /*38e0*/  @!P2 IMAD.MOV R82, RZ, RZ, -R82 ;  /* 0x000000ffff52a224 */ /* 0x000fe200078e0a52 */
[C---:B------:R-:W-:Y:S01]  /*38f0*/  ISETP.GT.U32.AND P2, PT, R3.reuse, R8, PT ;  /* 0x000000080300720c */ /* 0x040fe20003f44070 */
[----:B------:R-:W-:Y:S01]  /*3900*/  @!P1 IMAD.MOV R84, RZ, RZ, -R84 ;  /* 0x000000ffff549224 */ /* 0x000fe200078e0a54 */
[----:B------:R-:W-:Y:S01]  /*3910*/  ISETP.GT.U32.AND P1, PT, R3, R98, PT ;  /* 0x000000620300720c */ /* 0x000fe20003f24070 */
[----:B------:R-:W-:Y:S01]  /*3920*/  @!P4 IMAD.MOV R88, RZ, RZ, -R88 ;  /* 0x000000ffff58c224 */ /* 0x000fe200078e0a58 */
[----:B------:R-:W-:Y:S01]  /*3930*/  ISETP.GE.AND P4, PT, R5, RZ, PT ;  /* 0x000000ff0500720c */ /* 0x000fe20003f86270 */
[----:B------:R-:W-:Y:S01]  /*3940*/  @!P5 IMAD.MOV R86, RZ, RZ, -R86 ;  /* 0x000000ffff56d224 */ /* 0x000fe200078e0a56 */
[----:B------:R-:W-:Y:S01]  /*3950*/  ISETP.GT.U32.AND P5, PT, R3, R96, PT ;  /* 0x000000600300720c */ /* 0x000fe20003fa4070 */
[--C-:B------:R-:W-:Y:S01]  /*3960*/  @!P3 IMAD.IADD R90, R90, 0x1, -R3.reuse ;  /* 0x000000015a5ab824 */ /* 0x100fe200078e0a03 */
[----:B------:R-:W-:Y:S01]  /*3970*/  ISETP.GE.AND P3, PT, R75, RZ, PT ;  /* 0x000000ff4b00720c */ /* 0x000fe20003f66270 */
        /* <DEDUP_REMOVED lines=8> */
[----:B------:R-:W-:Y:S01]  /*3a00*/  IMAD R5, R4, UR7, RZ ;  /* 0x0000000704057c24 */ /* 0x000fe2000f8e02ff */
[----:B------:R-:W-:Y:S01]  /*3a10*/  LOP3.LUT R7, R7, 0x30, R2, 0x78, !PT ;  /* 0x0000003007077812 */ /* 0x000fe200078e7802 */
[----:B------:R-:W-:Y:S01]  /*3a20*/  @!P5 IMAD.IADD R96, R96, 0x1, -R3 ;  /* 0x000000016060d824 */ /* 0x000fe200078e0a03 */
[----:B------:R-:W-:Y:S01]  /*3a30*/  ISETP.NE.AND P5, PT, R45, RZ, PT ;  /* 0x000000ff2d00720c */ /* 0x000fe20003fa5270 */
[----:B------:R-:W-:Y:S01]  /*3a40*/  @!P3 IMAD.MOV R90, RZ, RZ, -R90 ;  /* 0x000000ffff5ab224 */ /* 0x000fe200078e0a5a */
[----:B------:R-:W-:Y:S01]  /*3a50*/  LOP3.LUT R2, RZ, R45, RZ, 0x33, !PT ;  /* 0x0000002dff027212 */ /* 0x000fe200078e33ff */
[----:B------:R-:W-:Y:S01]  /*3a60*/  @!P4 IMAD.MOV R98, RZ, RZ, -R98 ;  /* 0x000000ffff62c224 */ /* 0x000fe200078e0a62 */
[----:B------:R-:W0:Y:S01]  /*3a70*/  LDC R45, c[0x0][0x240] ;  /* 0x00009000ff2d7b82 */ /* 0x000e220000000800 */
[----:B------:R-:W-:Y:S01]  /*3a80*/  @!P0 IMAD.MOV R92, RZ, RZ, -R92 ;  /* 0x000000ffff5c8224 */ /* 0x000fe200078e0a5c */
[C---:B------:R-:W-:Y:S01]  /*3a90*/  SEL R9, R2.reuse, R9, !P5 ;  /* 0x0000000902097207 */ /* 0x040fe20006800000 */
[----:B------:R-:W-:Y:S01]  /*3aa0*/  @!P2 IMAD.MOV R8, RZ, RZ, -R8 ;  /* 0x000000ffff08a224 */ /* 0x000fe200078e0a08 */
[C---:B------:R-:W-:Y:S01]  /*3ab0*/  SEL R12, R2.reuse, R12, !P5 ;  /* 0x0000000c020c7207 */ /* 0x040fe20006800000 */
[----:B------:R-:W-:Y:S01]  /*3ac0*/  @!P1 IMAD.MOV R94, RZ, RZ, -R94 ;  /* 0x000000ffff5e9224 */ /* 0x000fe200078e0a5e */
[C---:B------:R-:W-:Y:S01]  /*3ad0*/  SEL R10, R2.reuse, R10, !P5 ;  /* 0x0000000a020a7207 */ /* 0x040fe20006800000 */
[----:B------:R-:W-:Y:S01]  /*3ae0*/  @!P6 IMAD.MOV R96, RZ, RZ, -R96 ;  /* 0x000000ffff60e224 */ /* 0x000fe200078e0a60 */
[C---:B------:R-:W-:Y:S01]  /*3af0*/  SEL R11, R2.reuse, R11, !P5 ;  /* 0x0000000b020b7207 */ /* 0x040fe20006800000 */
[----:B------:R-:W-:Y:S01]  /*3b00*/  USHF.R.S32.HI UR7, URZ, 0x1f, UR5 ;  /* 0x0000001f3f077899 */ /* 0x000fe20008011405 */
[----:B------:R-:W-:-:S02]  /*3b10*/  SEL R13, R2, R13, !P5 ;  /* 0x0000000d020d7207 */ /* 0x000fc40006800000 */
[C---:B------:R-:W-:Y:S01]  /*3b20*/  SEL R14, R2.reuse, R14, !P5 ;  /* 0x0000000e020e7207 */ /* 0x040fe20006800000 */
[----:B------:R-:W-:Y:S01]  /*3b30*/  ULEA.HI UR7, UR7, UR5, URZ, 0x5 ;  /* 0x0000000507077291 */ /* 0x000fe2000f8f283f */
[C---:B------:R-:W-:Y:S01]  /*3b40*/  SEL R15, R2.reuse, R15, !P5 ;  /* 0x0000000f020f7207 */ /* 0x040fe20006800000 */
[----:B------:R-:W-:Y:S01]  /*3b50*/  UIMAD UR5, UR9, 0x1f, URZ ;  /* 0x0000001f090578a4 */ /* 0x000fe2000f8e023f */
[C---:B------:R-:W-:Y:S01]  /*3b60*/  SEL R16, R2.reuse, R16, !P5 ;  /* 0x0000001002107207 */ /* 0x040fe20006800000 */
[----:B------:R-:W-:Y:S01]  /*3b70*/  USHF.R.S32.HI UR7, URZ, 0x5, UR7 ;  /* 0x000000053f077899 */ /* 0x000fe20008011407 */
[C---:B------:R-:W-:Y:S02]  /*3b80*/  SEL R17, R2.reuse, R17, !P5 ;  /* 0x0000001102117207 */ /* 0x040fe40006800000 */
[C---:B------:R-:W-:Y:S02]  /*3b90*/  SEL R18, R2.reuse, R18, !P5 ;  /* 0x0000001202127207 */ /* 0x040fe40006800000 */
[----:B------:R-:W-:-:S02]  /*3ba0*/  SEL R19, R2, R19, !P5 ;  /* 0x0000001302137207 */ /* 0x000fc40006800000 */
[C---:B------:R-:W-:Y:S01]  /*3bb0*/  SEL R20, R2.reuse, R20, !P5 ;  /* 0x0000001402147207 */ /* 0x040fe20006800000 */
[----:B0-----:R-:W-:Y:S01]  /*3bc0*/  IMAD R9, R9, R45, RZ ;  /* 0x0000002d09097224 */ /* 0x001fe200078e02ff */
[----:B------:R-:W-:Y:S01]  /*3bd0*/  SEL R21, R2, R21, !P5 ;  /* 0x0000001502157207 */ /* 0x000fe20006800000 */
[-C--:B------:R-:W-:Y:S01]  /*3be0*/  IMAD R12, R12, R45.reuse, RZ ;  /* 0x0000002d0c0c7224 */ /* 0x080fe200078e02ff */
[----:B------:R-:W-:Y:S01]  /*3bf0*/  SEL R22, R2, R22, !P5 ;  /* 0x0000001602167207 */ /* 0x000fe20006800000 */
[----:B------:R-:W-:Y:S01]  /*3c00*/  IMAD R10, R10, R45, RZ ;  /* 0x0000002d0a0a7224 */ /* 0x000fe200078e02ff */
[C---:B------:R-:W-:Y:S01]  /*3c10*/  SEL R23, R2.reuse, R23, !P5 ;  /* 0x0000001702177207 */ /* 0x040fe20006800000 */
[-C--:B------:R-:W-:Y:S01]  /*3c20*/  IMAD R13, R13, R45.reuse, RZ ;  /* 0x0000002d0d0d7224 */ /* 0x080fe200078e02ff */
[C---:B------:R-:W-:Y:S01]  /*3c30*/  SEL R24, R2.reuse, R24, !P5 ;  /* 0x0000001802187207 */ /* 0x040fe20006800000 */
[----:B------:R-:W-:Y:S01]  /*3c40*/  IMAD R11, R11, R45, RZ ;  /* 0x0000002d0b0b7224 */ /* 0x000fe200078e02ff */
[C---:B------:R-:W-:Y:S01]  /*3c50*/  SEL R25, R2.reuse, R25, !P5 ;  /* 0x0000001902197207 */ /* 0x040fe20006800000 */
[-C--:B------:R-:W-:Y:S01]  /*3c60*/  IMAD R15, R15, R45.reuse, RZ ;  /* 0x0000002d0f0f7224 */ /* 0x080fe200078e02ff */
[C---:B------:R-:W-:Y:S01]  /*3c70*/  SEL R26, R2.reuse, R26, !P5 ;  /* 0x0000001a021a7207 */ /* 0x040fe20006800000 */
[----:B------:R-:W-:Y:S01]  /*3c80*/  IMAD R19, R19, R45, RZ ;  /* 0x0000002d13137224 */ /* 0x000fe200078e02ff */
[----:B------:R-:W-:Y:S01]  /*3c90*/  SEL R27, R2, R27, !P5 ;  /* 0x0000001b021b7207 */ /* 0x000fe20006800000 */
[-C--:B------:R-:W-:Y:S01]  /*3ca0*/  IMAD R16, R16, R45.reuse, RZ ;  /* 0x0000002d10107224 */ /* 0x080fe200078e02ff */
[C---:B------:R-:W-:Y:S01]  /*3cb0*/  SEL R28, R2.reuse, R28, !P5 ;  /* 0x0000001c021c7207 */ /* 0x040fe20006800000 */
[----:B------:R-:W-:Y:S01]  /*3cc0*/  IMAD R21, R21, R45, RZ ;  /* 0x0000002d15157224 */ /* 0x000fe200078e02ff */
[----:B------:R-:W-:Y:S01]  /*3cd0*/  SEL R29, R2, R29, !P5 ;  /* 0x0000001d021d7207 */ /* 0x000fe20006800000 */
[-C--:B------:R-:W-:Y:S01]  /*3ce0*/  IMAD R18, R18, R45.reuse, RZ ;  /* 0x0000002d12127224 */ /* 0x080fe200078e02ff */
[----:B------:R-:W-:Y:S01]  /*3cf0*/  SEL R30, R2, R30, !P5 ;  /* 0x0000001e021e7207 */ /* 0x000fe20006800000 */
[----:B------:R-:W-:Y:S01]  /*3d00*/  IMAD R22, R22, R45, RZ ;  /* 0x0000002d16167224 */ /* 0x000fe200078e02ff */
[----:B------:R-:W-:Y:S01]  /*3d10*/  SEL R31, R2, R31, !P5 ;  /* 0x0000001f021f7207 */ /* 0x000fe20006800000 */
        /* <DEDUP_REMOVED lines=8> */
[----:B------:R-:W-:Y:S01]  /*3da0*/  IMAD R28, R28, R45, RZ ;  /* 0x0000002d1c1c7224 */ /* 0x000fe200078e02ff */
[----:B------:R-:W-:Y:S01]  /*3db0*/  SEL R37, R2, R37, !P5 ;  /* 0x0000002502257207 */ /* 0x000fe20006800000 */
[-C--:B------:R-:W-:Y:S01]  /*3dc0*/  IMAD R20, R20, R45.reuse, RZ ;  /* 0x0000002d14147224 */ /* 0x080fe200078e02ff */
        /* <DEDUP_REMOVED lines=8> */
[----:B------:R-:W-:Y:S01]  /*3e50*/  SEL R43, R2, R43, !P5 ;  /* 0x0000002b022b7207 */ /* 0x000fe20006800000 */
[----:B------:R-:W-:Y:S01]  /*3e60*/  IMAD R32, R32, R45, RZ ;  /* 0x0000002d20207224 */ /* 0x000fe200078e02ff */
[C---:B------:R-:W-:Y:S01]  /*3e70*/  SEL R41, R2.reuse, R41, !P5 ;  /* 0x0000002902297207 */ /* 0x040fe20006800000 */
[-C--:B------:R-:W-:Y:S01]  /*3e80*/  IMAD R23, R23, R45.reuse, RZ ;  /* 0x0000002d17177224 */ /* 0x080fe200078e02ff */
[C---:B------:R-:W-:Y:S01]  /*3e90*/  SEL R42, R2.reuse, R42, !P5 ;  /* 0x0000002a022a7207 */ /* 0x040fe20006800000 */
[-C--:B------:R-:W-:Y:S01]  /*3ea0*/  IMAD R33, R33, R45.reuse, RZ ;  /* 0x0000002d21217224 */ /* 0x080fe200078e02ff */
[C---:B------:R-:W-:Y:S01]  /*3eb0*/  SEL R44, R2.reuse, R44, !P5 ;  /* 0x0000002c022c7207 */ /* 0x040fe20006800000 */
[-C--:B------:R-:W-:Y:S01]  /*3ec0*/  IMAD R29, R29, R45.reuse, RZ ;  /* 0x0000002d1d1d7224 */ /* 0x080fe200078e02ff */
[----:B------:R-:W-:Y:S01]  /*3ed0*/  SEL R46, R2, R46, !P5 ;  /* 0x0000002e022e7207 */ /* 0x000fe20006800000 */
[-C--:B------:R-:W-:Y:S01]  /*3ee0*/  IMAD R34, R34, R45.reuse, RZ ;  /* 0x0000002d22227224 */ /* 0x080fe200078e02ff */
[C---:B------:R-:W-:Y:S01]  /*3ef0*/  SEL R48, R2.reuse, R48, !P5 ;  /* 0x0000003002307207 */ /* 0x040fe20006800000 */
[-C--:B------:R-:W-:Y:S01]  /*3f00*/  IMAD R35, R35, R45.reuse, RZ ;  /* 0x0000002d23237224 */ /* 0x080fe200078e02ff */
[C---:B------:R-:W-:Y:S01]  /*3f10*/  SEL R50, R2.reuse, R50, !P5 ;  /* 0x0000003202327207 */ /* 0x040fe20006800000 */
[-C--:B------:R-:W-:Y:S01]  /*3f20*/  IMAD R37, R37, R45.reuse, RZ ;  /* 0x0000002d25257224 */ /* 0x080fe200078e02ff */
[----:B------:R-:W-:Y:S01]  /*3f30*/  SEL R52, R2, R52, !P5 ;  /* 0x0000003402347207 */ /* 0x000fe20006800000 */
[-C--:B------:R-:W-:Y:S01]  /*3f40*/  IMAD R36, R36, R45.reuse, RZ ;  /* 0x0000002d24247224 */ /* 0x080fe200078e02ff */
[----:B------:R-:W-:Y:S01]  /*3f50*/  SEL R54, R2, R54, !P5 ;  /* 0x0000003602367207 */ /* 0x000fe20006800000 */
[-C--:B------:R-:W-:Y:S01]  /*3f60*/  IMAD R38, R38, R45.reuse, RZ ;  /* 0x0000002d26267224 */ /* 0x080fe200078e02ff */
        /* <DEDUP_REMOVED lines=46> */
[----:B------:R-:W0:Y:S01]  /*4250*/  LDC.64 R2, c[0x0][0x218] ;  /* 0x00008600ff027b82 */ /* 0x000e220000000a00 */
[-C--:B------:R-:W-:Y:S01]  /*4260*/  IMAD R72, R72, R45.reuse, RZ ;  /* 0x0000002d48487224 */ /* 0x080fe200078e02ff */
[C---:B------:R-:W-:Y:S01]  /*4270*/  LEA R4, P0, R5.reuse, UR12, 0x1 ;  /* 0x0000000c05047c11 */ /* 0x040fe2000f8008ff */
[-C--:B------:R-:W-:Y:S01]  /*4280*/  IMAD R82, R82, R45.reuse, RZ ;  /* 0x0000002d52527224 */ /* 0x080fe200078e02ff */
[----:B------:R-:W-:Y:S01]  /*4290*/  UIMAD UR12, UR9, 0x1e, URZ ;  /* 0x0000001e090c78a4 */ /* 0x000fe2000f8e023f */
[-C--:B------:R-:W-:Y:S01]  /*42a0*/  IMAD R84, R84, R45.reuse, RZ ;  /* 0x0000002d54547224 */ /* 0x080fe200078e02ff */
[----:B------:R-:W-:Y:S01]  /*42b0*/  LEA.HI.X.SX32 R5, R5, UR13, 0x1, P0 ;  /* 0x0000000d05057c11 */ /* 0x000fe200080f0eff */
[-C--:B------:R-:W-:Y:S01]  /*42c0*/  IMAD R86, R86, R45.reuse, RZ ;  /* 0x0000002d56567224 */ /* 0x080fe200078e02ff */
[----:B------:R-:W-:Y:S01]  /*42d0*/  UIMAD UR13, UR9, 0x1d, URZ ;  /* 0x0000001d090d78a4 */ /* 0x000fe2000f8e023f */
[----:B------:R-:W-:-:S02]  /*42e0*/  IMAD R88, R88, R45, RZ ;  /* 0x0000002d58587224 */ /* 0x000fc400078e02ff */
[-C--:B------:R-:W-:Y:S02]  /*42f0*/  IMAD R90, R90, R45.reuse, RZ ;  /* 0x0000002d5a5a7224 */ /* 0x080fe400078e02ff */
[-C--:B------:R-:W-:Y:S02]  /*4300*/  IMAD R92, R92, R45.reuse, RZ ;  /* 0x0000002d5c5c7224 */ /* 0x080fe400078e02ff */
[-C--:B------:R-:W-:Y:S02]  /*4310*/  IMAD R8, R8, R45.reuse, RZ ;  /* 0x0000002d08087224 */ /* 0x080fe400078e02ff */
[-C--:B------:R-:W-:Y:S02]  /*4320*/  IMAD R94, R94, R45.reuse, RZ ;  /* 0x0000002d5e5e7224 */ /* 0x080fe400078e02ff */
[-C--:B------:R-:W-:Y:S02]  /*4330*/  IMAD R96, R96, R45.reuse, RZ ;  /* 0x0000002d60607224 */ /* 0x080fe400078e02ff */
[----:B------:R-:W-:Y:S01]  /*4340*/  IMAD R98, R98, R45, RZ ;  /* 0x0000002d62627224 */ /* 0x000fe200078e02ff */
[----:B0-----:R-:W-:-:S02]  /*4350*/  LEA R193, P2, R9, R2, 0x1 ;  /* 0x0000000209c17211 */ /* 0x001fc400078408ff */
[-C--:B------:R-:W-:Y:S02]  /*4360*/  LEA R194, P3, R12, R2.reuse, 0x1 ;  /* 0x000000020cc27211 */ /* 0x080fe400078608ff */
[-C--:B------:R-:W-:Y:S02]  /*4370*/  LEA.HI.X.SX32 R203, R9, R3.reuse, 0x1, P2 ;  /* 0x0000000309cb7211 */ /* 0x080fe400010f0eff */
[-C--:B------:R-:W-:Y:S02]  /*4380*/  LEA R195, P4, R10, R2.reuse, 0x1 ;  /* 0x000000020ac37211 */ /* 0x080fe400078808ff */
[-C--:B------:R-:W-:Y:S02]  /*4390*/  LEA.HI.X.SX32 R9, R12, R3.reuse, 0x1, P3 ;  /* 0x000000030c097211 */ /* 0x080fe400018f0eff */
[-C--:B------:R-:W-:Y:S02]  /*43a0*/  LEA R197, P6, R13, R2.reuse, 0x1 ;  /* 0x000000020dc57211 */ /* 0x080fe400078c08ff */
[----:B------:R-:W-:Y:S01]  /*43b0*/  LEA.HI.X.SX32 R204, R10, R3, 0x1, P4 ;  /* 0x000000030acc7211 */ /* 0x000fe200020f0eff */
[----:B------:R0:W-:Y:S01]  /*43c0*/  STL [R1+0x28], R9 ;  /* 0x0000280901007387 */ /* 0x0001e20000100800 */
[----:B------:R-:W-:-:S02]  /*43d0*/  LEA R196, P5, R11, R2, 0x1 ;  /* 0x000000020bc47211 */ /* 0x000fc400078a08ff */
[-C--:B------:R-:W-:Y:S02]  /*43e0*/  LEA R199, P2, R15, R2.reuse, 0x1 ;  /* 0x000000020fc77211 */ /* 0x080fe400078408ff */
[-C--:B------:R-:W-:Y:S02]  /*43f0*/  LEA.HI.X.SX32 R10, R13, R3.reuse, 0x1, P6 ;  /* 0x000000030d0a7211 */ /* 0x080fe400030f0eff */
[-C--:B------:R-:W-:Y:S02]  /*4400*/  LEA R200, P3, R16, R2.reuse, 0x1 ;  /* 0x0000000210c87211 */ /* 0x080fe400078608ff */
[-C--:B------:R-:W-:Y:S01]  /*4410*/  LEA.HI.X.SX32 R205, R11, R3.reuse, 0x1, P5 ;  /* 0x000000030bcd7211 */ /* 0x080fe200028f0eff */
[----:B------:R1:W-:Y:S01]  /*4420*/  STL [R1+0x2c], R10 ;  /* 0x00002c0a01007387 */ /* 0x0003e20000100800 */
[----:B0-----:R-:W-:Y:S02]  /*4430*/  LEA R9, P6, R19, R2, 0x1 ;  /* 0x0000000213097211 */ /* 0x001fe400078c08ff */
[----:B------:R-:W-:-:S02]  /*4440*/  LEA.HI.X.SX32 R207, R15, R3, 0x1, P2 ;  /* 0x000000030fcf7211 */ /* 0x000fc400010f0eff */
[CC--:B------:R-:W-:Y:S01]  /*4450*/  LEA R11, P2, R21.reuse, R2.reuse, 0x1 ;  /* 0x00000002150b7211 */ /* 0x0c0fe200078408ff */
[----:B------:R0:W-:Y:S01]  /*4460*/  STL [R1+0xcc], R9 ;  /* 0x0000cc0901007387 */ /* 0x0001e20000100800 */
[-C--:B------:R-:W-:Y:S02]  /*4470*/  LEA R202, P5, R18, R2.reuse, 0x1 ;  /* 0x0000000212ca7211 */ /* 0x080fe400078a08ff */
[-C--:B------:R-:W-:Y:S01]  /*4480*/  LEA R198, P1, R14, R2.reuse, 0x1 ;  /* 0x000000020ec67211 */ /* 0x080fe200078208ff */
[----:B------:R2:W-:Y:S01]  /*4490*/  STL [R1+0x38], R11 ;  /* 0x0000380b01007387 */ /* 0x0005e20000100800 */
[-C--:B-1----:R-:W-:Y:S02]  /*44a0*/  LEA.HI.X.SX32 R10, R16, R3.reuse, 0x1, P3 ;  /* 0x00000003100a7211 */ /* 0x082fe400018f0eff */
[-C--:B------:R-:W-:Y:S02]  /*44b0*/  LEA.HI.X.SX32 R209, R18, R3.reuse, 0x1, P5 ;  /* 0x0000000312d17211 */ /* 0x080fe400028f0eff */
[----:B------:R-:W-:Y:S01]  /*44c0*/  LEA.HI.X.SX32 R212, R21, R3, 0x1, P2 ;  /* 0x0000000315d47211 */ /* 0x000fe200010f0eff */
[----:B------:R1:W-:Y:S01]  /*44d0*/  STL [R1+0x30], R10 ;  /* 0x0000300a01007387 */ /* 0x0003e20000100800 */
[----:B0-----:R-:W-:-:S02]  /*44e0*/  LEA R9, P3, R22, R2, 0x1 ;  /* 0x0000000216097211 */ /* 0x001fc400078608ff */
[-C--:B------:R-:W-:Y:S02]  /*44f0*/  LEA.HI.X.SX32 R206, R14, R3.reuse, 0x1, P1 ;  /* 0x000000030ece7211 */ /* 0x080fe400008f0eff */
[-C--:B--2---:R-:W-:Y:S01]  /*4500*/  LEA R11, P5, R24, R2.reuse, 0x1 ;  /* 0x00000002180b7211 */ /* 0x084fe200078a08ff */
[----:B------:R0:W-:Y:S01]  /*4510*/  STL [R1+0xd0], R9 ;  /* 0x0000d00901007387 */ /* 0x0001e20000100800 */
[----:B------:R-:W-:Y:S02]  /*4520*/  LEA R211, P1, R20, R2, 0x1 ;  /* 0x0000000214d37211 */ /* 0x000fe400078208ff */
[-C--:B------:R-:W-:Y:S01]  /*4530*/  LEA.HI.X.SX32 R215, R24, R3.reuse, 0x1, P5 ;  /* 0x0000000318d77211 */ /* 0x080fe200028f0eff */
[----:B------:R2:W-:Y:S01]  /*4540*/  STL [R1+0x40], R11 ;  /* 0x0000400b01007387 */ /* 0x0005e20000100800 */
[-C--:B-1----:R-:W-:Y:S02]  /*4550*/  LEA.HI.X.SX32 R10, R19, R3.reuse, 0x1, P6 ;  /* 0x00000003130a7211 */ /* 0x082fe400030f0eff */
[----:B------:R-:W-:-:S02]  /*4560*/  LEA.HI.X.SX32 R210, R20, R3, 0x1, P1 ;  /* 0x0000000314d27211 */ /* 0x000fc400008f0eff */
[----:B------:R-:W-:Y:S02]  /*4570*/  CS2R R20, SRZ ;  /* 0x0000000000147805 */ /* 0x000fe4000001ff00 */
[CC--:B------:R-:W-:Y:S01]  /*4580*/  LEA R217, P1, R26.reuse, R2.reuse, 0x1 ;  /* 0x000000021ad97211 */ /* 0x0c0fe200078208ff */
[----:B------:R1:W-:Y:S01]  /*4590*/  STL [R1+0x34], R10 ;  /* 0x0000340a01007387 */ /* 0x0003e20000100800 */
[-C--:B0-----:R-:W-:Y:S02]  /*45a0*/  LEA R9, P6, R25, R2.reuse, 0x1 ;  /* 0x0000000219097211 */ /* 0x081fe400078c08ff */
[-C--:B------:R-:W-:Y:S02]  /*45b0*/  LEA R201, P4, R17, R2.reuse, 0x1 ;  /* 0x0000000211c97211 */ /* 0x080fe400078808ff */
[----:B--2---:R-:W-:Y:S01]  /*45c0*/  LEA R11, P2, R27, R2, 0x1 ;  /* 0x000000021b0b7211 */ /* 0x004fe200078408ff */
[----:B------:R0:W-:Y:S01]  /*45d0*/  STL [R1+0xd4], R9 ;  /* 0x0000d40901007387 */ /* 0x0001e20000100800 */
[----:B------:R-:W-:-:S02]  /*45e0*/  LEA.HI.X.SX32 R216, R26, R3, 0x1, P1 ;  /* 0x000000031ad87211 */ /* 0x000fc400008f0eff */
[-C--:B------:R-:W-:Y:S01]  /*45f0*/  LEA.HI.X.SX32 R208, R17, R3.reuse, 0x1, P4 ;  /* 0x0000000311d07211 */ /* 0x080fe200020f0eff */
[----:B------:R2:W-:Y:S01]  /*4600*/  STL [R1+0x48], R11 ;  /* 0x0000480b01007387 */ /* 0x0005e20000100800 */
[-C--:B-1----:R-:W-:Y:S02]  /*4610*/  LEA.HI.X.SX32 R10, R22, R3.reuse, 0x1, P3 ;  /* 0x00000003160a7211 */ /* 0x082fe400018f0eff */
[-C--:B------:R-:W-:Y:S02]  /*4620*/  LEA R214, P4, R23, R2.reuse, 0x1 ;  /* 0x0000000217d67211 */ /* 0x080fe400078808ff */
[----:B------:R-:W-:Y:S01]  /*4630*/  LEA.HI.X.SX32 R218, R27, R3, 0x1, P2 ;  /* 0x000000031bda7211 */ /* 0x000fe200010f0eff */
[----:B------:R-:W-:Y:S01]  /*4640*/  STL [R1+0x3c], R10 ;  /* 0x00003c0a01007387 */ /* 0x000fe20000100800 */
[----:B0-----:R-:W-:Y:S02]  /*4650*/  LEA R9, P3, R28, R2, 0x1 ;  /* 0x000000021c097211 */ /* 0x001fe400078608ff */
[----:B------:R-:W-:-:S02]  /*4660*/  CS2R R26, SRZ ;  /* 0x00000000001a7805 */ /* 0x000fc4000001ff00 */
[-C--:B------:R-:W-:Y:S02]  /*4670*/  LEA.HI.X.SX32 R213, R23, R3.reuse, 0x1, P4 ;  /* 0x0000000317d57211 */ /* 0x080fe400020f0eff */
[----:B------:R-:W-:Y:S02]  /*4680*/  CS2R R22, SRZ ;  /* 0x0000000000167805 */ /* 0x000fe4000001ff00 */
[CC--:B--2---:R-:W-:Y:S01]  /*4690*/  LEA R11, P5, R30.reuse, R2.reuse, 0x1 ;  /* 0x000000021e0b7211 */ /* 0x0c4fe200078a08ff */
[----:B------:R0:W-:Y:S01]  /*46a0*/  STL [R1+0xd8], R9 ;  /* 0x0000d80901007387 */ /* 0x0001e20000100800 */
[C---:B------:R-:W-:Y:S02]  /*46b0*/  LEA R220, P4, R29.reuse, R2, 0x1 ;  /* 0x000000021ddc7211 */ /* 0x040fe400078808ff */
[-C--:B------:R-:W-:Y:S01]  /*46c0*/  LEA.HI.X.SX32 R221, R30, R3.reuse, 0x1, P5 ;  /* 0x000000031edd7211 */ /* 0x080fe200028f0eff */
[----:B------:R1:W-:Y:S01]  /*46d0*/  STL [R1+0x50], R11 ;  /* 0x0000500b01007387 */ /* 0x0003e20000100800 */
[----:B------:R-:W-:-:S02]  /*46e0*/  LEA.HI.X.SX32 R219, R29, R3, 0x1, P4 ;  /* 0x000000031ddb7211 */ /* 0x000fc400020f0eff */
[----:B0-----:R-:W-:Y:S02]  /*46f0*/  LEA.HI.X.SX32 R9, R25, R3, 0x1, P6 ;  /* 0x0000000319097211 */ /* 0x001fe400030f0eff */
[----:B------:R-:W-:Y:S02]  /*4700*/  CS2R R24, SRZ ;  /* 0x0000000000187805 */ /* 0x000fe4000001ff00 */
[-C--:B------:R-:W-:Y:S02]  /*4710*/  LEA R10, P6, R31, R2.reuse, 0x1 ;  /* 0x000000021f0a7211 */ /* 0x080fe400078c08ff */
[-C--:B-1----:R-:W-:Y:S01]  /*4720*/  LEA R11, P2, R33, R2.reuse, 0x1 ;  /* 0x00000002210b7211 */ /* 0x082fe200078408ff */
[----:B------:R0:W-:Y:S04]  /*4730*/  STL [R1+0x44], R9 ;  /* 0x0000440901007387 */ /* 0x0001e80000100800 */
[----:B------:R-:W-:Y:S01]  /*4740*/  STL [R1+0xdc], R10 ;  /* 0x0000dc0a01007387 */ /* 0x000fe20000100800 */
[----:B0-----:R-:W-:-:S04]  /*4750*/  LEA R9, P1, R32, R2, 0x1 ;  /* 0x0000000220097211 */ /* 0x001fc800078208ff */
[-C--:B------:R-:W-:Y:S01]  /*4760*/  LEA.HI.X.SX32 R222, R32, R3.reuse, 0x1, P1 ;  /* 0x0000000320de7211 */ /* 0x080fe200008f0eff */
[----:B------:R0:W-:Y:S04]  /*4770*/  STL [R1+0x58], R9 ;  /* 0x0000580901007387 */ /* 0x0001e80000100800 */
[----:B------:R1:W-:Y:S01]  /*4780*/  STL [R1+0xe0], R11 ;  /* 0x0000e00b01007387 */ /* 0x0003e20000100800 */
[----:B0-----:R-:W-:Y:S02]  /*4790*/  LEA.HI.X.SX32 R9, R28, R3, 0x1, P3 ;  /* 0x000000031c097211 */ /* 0x001fe400018f0eff */
[----:B------:R-:W-:Y:S02]  /*47a0*/  CS2R R28, SRZ ;  /* 0x00000000001c7805 */ /* 0x000fe4000001ff00 */
[----:B------:R-:W-:-:S02]  /*47b0*/  LEA R10, P3, R34, R2, 0x1 ;  /* 0x00000002220a7211 */ /* 0x000fc400078608ff */
[CC--:B-1----:R-:W-:Y:S01]  /*47c0*/  LEA R11, P5, R37.reuse, R2.reuse, 0x1 ;  /* 0x00000002250b7211 */ /* 0x0c2fe200078a08ff */
[----:B------:R0:W-:Y:S01]  /*47d0*/  STL [R1+0x4c], R9 ;  /* 0x00004c0901007387 */ /* 0x0001e20000100800 */
[-C--:B------:R-:W-:Y:S02]  /*47e0*/  LEA.HI.X.SX32 R223, R34, R3.reuse, 0x1, P3 ;  /* 0x0000000322df7211 */ /* 0x080fe400018f0eff */
[----:B------:R-:W-:Y:S01]  /*47f0*/  LEA.HI.X.SX32 R224, R37, R3, 0x1, P5 ;  /* 0x0000000325e07211 */ /* 0x000fe200028f0eff */
[----:B------:R1:W-:Y:S01]  /*4800*/  STL [R1+0x60], R10 ;  /* 0x0000600a01007387 */ /* 0x0003e20000100800 */
[----:B------:R-:W-:-:S04]  /*4810*/  LEA R229, P3, R40, R2, 0x1 ;  /* 0x0000000228e57211 */ /* 0x000fc800078608ff */
[-C--:B------:R-:W-:Y:S02]  /*4820*/  LEA.HI.X.SX32 R226, R40, R3.reuse, 0x1, P3 ;  /* 0x0000000328e27211 */ /* 0x080fe400018f0eff */
[-C--:B0-----:R-:W-:Y:S02]  /*4830*/  LEA R9, P4, R35, R2.reuse, 0x1 ;  /* 0x0000000223097211 */ /* 0x081fe400078808ff */
[C---:B------:R-:W-:Y:S02]  /*4840*/  LEA R239, P3, R48.reuse, R2, 0x1 ;  /* 0x0000000230ef7211 */ /* 0x040fe400078608ff */
[-C--:B-1----:R-:W-:Y:S01]  /*4850*/  LEA.HI.X.SX32 R10, R31, R3.reuse, 0x1, P6 ;  /* 0x000000031f0a7211 */ /* 0x082fe200030f0eff */
[----:B------:R0:W-:Y:S01]  /*4860*/  STL [R1+0xe4], R9 ;  /* 0x0000e40901007387 */ /* 0x0001e20000100800 */
[----:B------:R-:W-:Y:S02]  /*4870*/  LEA.HI.X.SX32 R234, R48, R3, 0x1, P3 ;  /* 0x0000000330ea7211 */ /* 0x000fe400018f0eff */
[----:B------:R-:W-:-:S02]  /*4880*/  CS2R R48, SRZ ;  /* 0x0000000000307805 */ /* 0x000fc4000001ff00 */
[CC--:B------:R-:W-:Y:S01]  /*4890*/  LEA R248, P3, R60.reuse, R2.reuse, 0x1 ;  /* 0x000000023cf87211 */ /* 0x0c0fe200078608ff */
[----:B------:R1:W-:Y:S01]  /*48a0*/  STL [R1+0x68], R11 ;  /* 0x0000680b01007387 */ /* 0x0003e20000100800 */
[----:B------:R-:W-:Y:S02]  /*48b0*/  CS2R R30, SRZ ;  /* 0x00000000001e7805 */ /* 0x000fe4000001ff00 */
[----:B------:R-:W-:Y:S01]  /*48c0*/  LEA.HI.X.SX32 R238, R60, R3, 0x1, P3 ;  /* 0x000000033cee7211 */ /* 0x000fe200018f0eff */
[----:B------:R2:W-:Y:S01]  /*48d0*/  STL [R1+0x54], R10 ;  /* 0x0000540a01007387 */ /* 0x0005e20000100800 */
[-C--:B------:R-:W-:Y:S02]  /*48e0*/  LEA R252, P3, R72, R2.reuse, 0x1 ;  /* 0x0000000248fc7211 */ /* 0x080fe400078608ff */
[----:B------:R-:W-:Y:S02]  /*48f0*/  CS2R R60, SRZ ;  /* 0x00000000003c7805 */ /* 0x000fe4000001ff00 */
[----:B0-----:R-:W-:-:S02]  /*4900*/  LEA R9, P6, R36, R2, 0x1 ;  /* 0x0000000224097211 */ /* 0x001fc400078c08ff */
[-C--:B------:R-:W-:Y:S02]  /*4910*/  LEA.HI.X.SX32 R242, R72, R3.reuse, 0x1, P3 ;  /* 0x0000000348f27211 */ /* 0x080fe400018f0eff */
[----:B------:R-:W-:Y:S02]  /*4920*/  CS2R R72, SRZ ;  /* 0x0000000000487805 */ /* 0x000fe4000001ff00 */
[C---:B-1----:R-:W-:Y:S01]  /*4930*/  LEA R11, P1, R38.reuse, R2, 0x1 ;  /* 0x00000002260b7211 */ /* 0x042fe200078208ff */
[----:B------:R0:W-:Y:S01]  /*4940*/  STL [R1+0xe8], R9 ;  /* 0x0000e80901007387 */ /* 0x0001e20000100800 */
[-C--:B--2---:R-:W-:Y:S02]  /*4950*/  LEA.HI.X.SX32 R10, R33, R3.reuse, 0x1, P2 ;  /* 0x00000003210a7211 */ /* 0x084fe400010f0eff */
[----:B------:R-:W-:Y:S01]  /*4960*/  CS2R R32, SRZ ;  /* 0x0000000000207805 */ /* 0x000fe2000001ff00 */
[----:B------:R1:W-:Y:S01]  /*4970*/  STL [R1+0x70], R11 ;  /* 0x0000700b01007387 */ /* 0x0003e20000100800 */
[----:B------:R-:W-:-:S03]  /*4980*/  LEA.HI.X.SX32 R225, R38, R3, 0x1, P1 ;  /* 0x0000000326e17211 */ /* 0x000fc600008f0eff */
[----:B------:R2:W-:Y:S01]  /*4990*/  STL [R1+0x5c], R10 ;  /* 0x00005c0a01007387 */ /* 0x0005e20000100800 */
[-C--:B0-----:R-:W-:Y:S02]  /*49a0*/  LEA R9, P2, R39, R2.reuse, 0x1 ;  /* 0x0000000227097211 */ /* 0x081fe400078408ff */
[----:B-1----:R-:W-:-:S03]  /*49b0*/  LEA R11, P1, R44, R2, 0x1 ;  /* 0x000000022c0b7211 */ /* 0x002fc600078208ff */
[----:B------:R0:W-:Y:S01]  /*49c0*/  STL [R1+0xec], R9 ;  /* 0x0000ec0901007387 */ /* 0x0001e20000100800 */
[-C--:B--2---:R-:W-:Y:S02]  /*49d0*/  LEA.HI.X.SX32 R10, R35, R3.reuse, 0x1, P4 ;  /* 0x00000003230a7211 */ /* 0x084fe400020f0eff */
[----:B------:R-:W-:Y:S02]  /*49e0*/  CS2R R34, SRZ ;  /* 0x0000000000227805 */ /* 0x000fe4000001ff00 */
[----:B------:R-:W-:Y:S01]  /*49f0*/  LEA.HI.X.SX32 R233, R44, R3, 0x1, P1 ;  /* 0x000000032ce97211 */ /* 0x000fe200008f0eff */
[----:B------:R1:W-:Y:S01]  /*4a00*/  STL [R1+0x64], R10 ;  /* 0x0000640a01007387 */ /* 0x0003e20000100800 */
[----:B0-----:R-:W-:-:S04]  /*4a10*/  LEA R9, P4, R43, R2, 0x1 ;  /* 0x000000022b097211 */ /* 0x001fc800078808ff */
[----:B------:R-:W-:Y:S01]  /*4a20*/  LEA.HI.X.SX32 R230, R43, R3, 0x1, P4 ;  /* 0x000000032be67211 */ /* 0x000fe200020f0eff */
[----:B------:R0:W-:Y:S01]  /*4a30*/  STL [R1+0x78], R9 ;  /* 0x0000780901007387 */ /* 0x0001e20000100800 */
[----:B-1----:R-:W-:-:S05]  /*4a40*/  LEA R10, P5, R41, R2, 0x1 ;  /* 0x00000002290a7211 */ /* 0x002fca00078a08ff */
[----:B------:R1:W-:Y:S01]  /*4a50*/  STL [R1+0xf0], R10 ;  /* 0x0000f00a01007387 */ /* 0x0003e20000100800 */
[-C--:B0-----:R-:W-:Y:S02]  /*4a60*/  LEA.HI.X.SX32 R9, R36, R3.reuse, 0x1, P6 ;  /* 0x0000000324097211 */ /* 0x081fe400030f0eff */
[----:B------:R-:W-:Y:S02]  /*4a70*/  CS2R R36, SRZ ;  /* 0x0000000000247805 */ /* 0x000fe4000001ff00 */
[CC--:B------:R-:W-:Y:S01]  /*4a80*/  LEA R232, P6, R42.reuse, R2.reuse, 0x1 ;  /* 0x000000022ae87211 */ /* 0x0c0fe200078c08ff */
[----:B------:R0:W-:Y:S03]  /*4a90*/  STL [R1+0x6c], R9 ;  /* 0x00006c0901007387 */ /* 0x0001e60000100800 */
[-C--:B------:R-:W-:Y:S02]  /*4aa0*/  LEA.HI.X.SX32 R231, R42, R3.reuse, 0x1, P6 ;  /* 0x000000032ae77211 */ /* 0x080fe400030f0eff */
[----:B-1----:R-:W-:Y:S01]  /*4ab0*/  LEA.HI.X.SX32 R10, R39, R3, 0x1, P2 ;  /* 0x00000003270a7211 */ /* 0x002fe200010f0eff */
[----:B------:R1:W-:Y:S01]  /*4ac0*/  STL [R1+0x80], R11 ;  /* 0x0000800b01007387 */ /* 0x0003e20000100800 */
[----:B------:R-:W-:-:S02]  /*4ad0*/  LEA R240, P6, R54, R2, 0x1 ;  /* 0x0000000236f07211 */ /* 0x000fc400078c08ff */
[----:B------:R-:W-:Y:S01]  /*4ae0*/  CS2R R38, SRZ ;  /* 0x0000000000267805 */ /* 0x000fe2000001ff00 */
[----:B------:R2:W-:Y:S01]  /*4af0*/  STL [R1+0x74], R10 ;  /* 0x0000740a01007387 */ /* 0x0005e20000100800 */
[-C--:B------:R-:W-:Y:S02]  /*4b00*/  LEA.HI.X.SX32 R236, R54, R3.reuse, 0x1, P6 ;  /* 0x0000000336ec7211 */ /* 0x080fe400030f0eff */
[-C--:B0-----:R-:W-:Y:S02]  /*4b10*/  LEA R9, P2, R46, R2.reuse, 0x1 ;  /* 0x000000022e097211 */ /* 0x081fe400078408ff */
[-C--:B------:R-:W-:Y:S02]  /*4b20*/  LEA R250, P6, R66, R2.reuse, 0x1 ;  /* 0x0000000242fa7211 */ /* 0x080fe400078c08ff */
[----:B-1----:R-:W-:Y:S01]  /*4b30*/  LEA R11, P4, R50, R2, 0x1 ;  /* 0x00000002320b7211 */ /* 0x002fe200078808ff */
[----:B------:R0:W-:Y:S01]  /*4b40*/  STL [R1+0xf4], R9 ;  /* 0x0000f40901007387 */ /* 0x0001e20000100800 */
[----:B------:R-:W-:-:S02]  /*4b50*/  LEA.HI.X.SX32 R241, R66, R3, 0x1, P6 ;  /* 0x0000000342f17211 */ /* 0x000fc400030f0eff */
[----:B------:R-:W-:Y:S02]  /*4b60*/  CS2R R66, SRZ ;  /* 0x0000000000427805 */ /* 0x000fe4000001ff00 */
[-C--:B--2---:R-:W-:Y:S01]  /*4b70*/  LEA.HI.X.SX32 R10, R41, R3.reuse, 0x1, P5 ;  /* 0x00000003290a7211 */ /* 0x084fe200028f0eff */
[----:B------:R1:W-:Y:S01]  /*4b80*/  STL [R1+0x88], R11 ;  /* 0x0000880b01007387 */ /* 0x0003e20000100800 */
[----:B------:R-:W-:Y:S02]  /*4b90*/  LEA.HI.X.SX32 R235, R50, R3, 0x1, P4 ;  /* 0x0000000332eb7211 */ /* 0x000fe400020f0eff */
[----:B------:R-:W-:Y:S01]  /*4ba0*/  CS2R R50, SRZ ;  /* 0x0000000000327805 */ /* 0x000fe2000001ff00 */
[----:B------:R2:W-:Y:S01]  /*4bb0*/  STL [R1+0x7c], R10 ;  /* 0x00007c0a01007387 */ /* 0x0005e20000100800 */
[-C--:B0-----:R-:W-:Y:S02]  /*4bc0*/  LEA R9, P5, R52, R2.reuse, 0x1 ;  /* 0x0000000234097211 */ /* 0x081fe400078a08ff */
[----:B-1----:R-:W-:-:S03]  /*4bd0*/  LEA R11, P1, R56, R2, 0x1 ;  /* 0x00000002380b7211 */ /* 0x002fc600078208ff */
[----:B------:R0:W-:Y:S01]  /*4be0*/  STL [R1+0xf8], R9 ;  /* 0x0000f80901007387 */ /* 0x0001e20000100800 */
[----:B--2---:R-:W-:-:S03]  /*4bf0*/  LEA.HI.X.SX32 R10, R46, R3, 0x1, P2 ;  /* 0x000000032e0a7211 */ /* 0x004fc600010f0eff */
[----:B------:R1:W-:Y:S01]  /*4c00*/  STL [R1+0x90], R11 ;  /* 0x0000900b01007387 */ /* 0x0003e20000100800 */
[----:B------:R-:W-:-:S03]  /*4c10*/  LEA.HI.X.SX32 R237, R56, R3, 0x1, P1 ;  /* 0x0000000338ed7211 */ /* 0x000fc600008f0eff */
[----:B------:R2:W-:Y:S01]  /*4c20*/  STL [R1+0x84], R10 ;  /* 0x0000840a01007387 */ /* 0x0005e20000100800 */
[-C--:B0-----:R-:W-:Y:S02]  /*4c30*/  LEA R9, P2, R58, R2.reuse, 0x1 ;  /* 0x000000023a097211 */ /* 0x081fe400078408ff */
[----:B-1----:R-:W-:-:S03]  /*4c40*/  LEA R11, P4, R62, R2, 0x1 ;  /* 0x000000023e0b7211 */ /* 0x002fc600078808ff */
[----:B------:R0:W-:Y:S01]  /*4c50*/  STL [R1+0xfc], R9 ;  /* 0x0000fc0901007387 */ /* 0x0001e20000100800 */
[----:B--2---:R-:W-:-:S03]  /*4c60*/  LEA.HI.X.SX32 R10, R52, R3, 0x1, P5 ;  /* 0x00000003340a7211 */ /* 0x004fc600028f0eff */
        /* <DEDUP_REMOVED lines=11> */
[----:B------:R-:W-:Y:S01]  /*4d20*/  STL [R1+0x94], R10 ;  /* 0x0000940a01007387 */ /* 0x000fe20000100800 */
[-C--:B0-----:R-:W-:Y:S02]  /*4d30*/  LEA R9, P2, R70, R2.reuse, 0x1 ;  /* 0x0000000246097211 */ /* 0x081fe400078408ff */
[----:B-1----:R-:W-:-:S03]  /*4d40*/  LEA R11, P4, R74, R2, 0x1 ;  /* 0x000000024a0b7211 */ /* 0x002fc600078808ff */
[----:B------:R0:W-:Y:S04]  /*4d50*/  STL [R1+0x104], R9 ;  /* 0x0001040901007387 */ /* 0x0001e80000100800 */
[----:B------:R1:W-:Y:S01]  /*4d60*/  STL [R1+0xa8], R11 ;  /* 0x0000a80b01007387 */ /* 0x0003e20000100800 */
[----:B0-----:R-:W-:Y:S02]  /*4d70*/  LEA.HI.X.SX32 R9, R64, R3, 0x1, P5 ;  /* 0x0000000340097211 */ /* 0x001fe400028f0eff */
[----:B------:R-:W-:Y:S02]  /*4d80*/  CS2R R64, SRZ ;  /* 0x0000000000407805 */ /* 0x000fe4000001ff00 */
[-C--:B------:R-:W-:Y:S02]  /*4d90*/  LEA R10, P5, R76, R2.reuse, 0x1 ;  /* 0x000000024c0a7211 */ /* 0x080fe400078a08ff */
[-C--:B-1----:R-:W-:Y:S01]  /*4da0*/  LEA R11, P1, R80, R2.reuse, 0x1 ;  /* 0x00000002500b7211 */ /* 0x082fe200078208ff */
[----:B------:R0:W-:Y:S04]  /*4db0*/  STL [R1+0x9c], R9 ;  /* 0x00009c0901007387 */ /* 0x0001e80000100800 */
[----:B------:R-:W-:Y:S01]  /*4dc0*/  STL [R1+0x108], R10 ;  /* 0x0001080a01007387 */ /* 0x000fe20000100800 */
[----:B0-----:R-:W-:-:S04]  /*4dd0*/  LEA R9, P6, R78, R2, 0x1 ;  /* 0x000000024e097211 */ /* 0x001fc800078c08ff */
[----:B------:R-:W-:Y:S01]  /*4de0*/  LEA.HI.X.SX32 R243, R78, R3, 0x1, P6 ;  /* 0x000000034ef37211 */ /* 0x000fe200030f0eff */
[----:B------:R0:W-:Y:S01]  /*4df0*/  STL [R1+0x4], R9 ;  /* 0x0000040901007387 */ /* 0x0001e20000100800 */
[----:B------:R-:W-:-:S03]  /*4e00*/  CS2R R78, SRZ ;  /* 0x00000000004e7805 */ /* 0x000fc6000001ff00 */
[----:B------:R-:W-:Y:S01]  /*4e10*/  STL [R1+0xb0], R11 ;  /* 0x0000b00b01007387 */ /* 0x000fe20000100800 */
[----:B0-----:R-:W-:Y:S02]  /*4e20*/  LEA.HI.X.SX32 R9, R70, R3, 0x1, P2 ;  /* 0x0000000346097211 */ /* 0x001fe400010f0eff */
[----:B------:R-:W-:Y:S02]  /*4e30*/  CS2R R70, SRZ ;  /* 0x0000000000467805 */ /* 0x000fe4000001ff00 */
[-C--:B------:R-:W-:Y:S01]  /*4e40*/  LEA R10, P2, R82, R2.reuse, 0x1 ;  /* 0x00000002520a7211 */ /* 0x080fe200078408ff */
[----:B------:R0:W-:Y:S04]  /*4e50*/  STL [R1+0xa4], R9 ;  /* 0x0000a40901007387 */ /* 0x0001e80000100800 */
[----:B------:R1:W-:Y:S01]  /*4e60*/  STL [R1+0x10c], R10 ;  /* 0x00010c0a01007387 */ /* 0x0003e20000100800 */
[----:B0-----:R-:W-:-:S02]  /*4e70*/  LEA R9, P3, R84, R2, 0x1 ;  /* 0x0000000254097211 */ /* 0x001fc400078608ff */
[----:B-1----:R-:W-:-:S03]  /*4e80*/  LEA.HI.X.SX32 R10, R74, R3, 0x1, P4 ;  /* 0x000000034a0a7211 */ /* 0x002fc600020f0eff */
[----:B------:R0:W-:Y:S01]  /*4e90*/  STL [R1+0xc], R9 ;  /* 0x00000c0901007387 */ /* 0x0001e20000100800 */
[----:B------:R-:W-:Y:S02]  /*4ea0*/  LEA R11, P4, R86, R2, 0x1 ;  /* 0x00000002560b7211 */ /* 0x000fe400078808ff */
[----:B------:R-:W-:Y:S02]  /*4eb0*/  CS2R R74, SRZ ;  /* 0x00000000004a7805 */ /* 0x000fe4000001ff00 */
[----:B------:R-:W-:Y:S01]  /*4ec0*/  LEA.HI.X.SX32 R244, R84, R3, 0x1, P3 ;  /* 0x0000000354f47211 */ /* 0x000fe200018f0eff */
[----:B------:R1:W-:Y:S01]  /*4ed0*/  STL [R1], R10 ;  /* 0x0000000a01007387 */ /* 0x0003e20000100800 */
[----:B------:R-:W-:-:S03]  /*4ee0*/  CS2R R84, SRZ ;  /* 0x0000000000547805 */ /* 0x000fc6000001ff00 */
[----:B------:R-:W-:Y:S01]  /*4ef0*/  STL [R1+0xb8], R11 ;  /* 0x0000b80b01007387 */ /* 0x000fe20000100800 */
[----:B0-----:R-:W-:Y:S02]  /*4f00*/  LEA.HI.X.SX32 R9, R76, R3, 0x1, P5 ;  /* 0x000000034c097211 */ /* 0x001fe400028f0eff */
[----:B------:R-:W-:Y:S02]  /*4f10*/  CS2R R76, SRZ ;  /* 0x00000000004c7805 */ /* 0x000fe4000001ff00 */
[-C--:B-1----:R-:W-:Y:S01]  /*4f20*/  LEA R10, P5, R88, R2.reuse, 0x1 ;  /* 0x00000002580a7211 */ /* 0x082fe200078a08ff */
        /* <DEDUP_REMOVED lines=8> */
[----:B------:R1:W-:Y:S01]  /*4fb0*/  STL [R1+0x8], R10 ;  /* 0x0000080a01007387 */ /* 0x0003e20000100800 */
[----:B------:R-:W-:-:S03]  /*4fc0*/  CS2R R90, SRZ ;  /* 0x00000000005a7805 */ /* 0x000fc6000001ff00 */
[----:B------:R2:W-:Y:S01]  /*4fd0*/  STL [R1+0xc0], R11 ;  /* 0x0000c00b01007387 */ /* 0x0005e20000100800 */
[-C--:B0-----:R-:W-:Y:S02]  /*4fe0*/  LEA.HI.X.SX32 R9, R82, R3.reuse, 0x1, P2 ;  /* 0x0000000352097211 */ /* 0x081fe400010f0eff */
[----:B------:R-:W-:Y:S02]  /*4ff0*/  CS2R R82, SRZ ;  /* 0x0000000000527805 */ /* 0x000fe4000001ff00 */
[----:B-1----:R-:W-:Y:S01]  /*5000*/  LEA R10, P2, R8, R2, 0x1 ;  /* 0x00000002080a7211 */ /* 0x002fe200078408ff */
[----:B------:R0:W-:Y:S01]  /*5010*/  STL [R1+0xb4], R9 ;  /* 0x0000b40901007387 */ /* 0x0001e20000100800 */
[----:B--2---:R-:W-:-:S03]  /*5020*/  LEA.HI.X.SX32 R11, R86, R3, 0x1, P4 ;  /* 0x00000003560b7211 */ /* 0x004fc600020f0eff */
[----:B------:R1:W-:Y:S01]  /*5030*/  STL [R1+0x114], R10 ;  /* 0x0001140a01007387 */ /* 0x0003e20000100800 */
[----:B------:R-:W-:Y:S02]  /*5040*/  CS2R R86, SRZ ;  /* 0x0000000000567805 */ /* 0x000fe4000001ff00 */
[-C--:B0-----:R-:W-:Y:S02]  /*5050*/  LEA R9, P3, R94, R2.reuse, 0x1 ;  /* 0x000000025e097211 */ /* 0x081fe400078608ff */
[----:B-1----:R-:W-:-:S03]  /*5060*/  LEA R10, P4, R96, R2, 0x1 ;  /* 0x00000002600a7211 */ /* 0x002fc600078808ff */
[----:B------:R0:W-:Y:S01]  /*5070*/  STL [R1+0x1c], R9 ;  /* 0x00001c0901007387 */ /* 0x0001e20000100800 */
[-C--:B------:R-:W-:Y:S02]  /*5080*/  LEA.HI.X.SX32 R246, R94, R3.reuse, 0x1, P3 ;  /* 0x000000035ef67211 */ /* 0x080fe400018f0eff */
[-C--:B------:R-:W-:Y:S01]  /*5090*/  LEA.HI.X.SX32 R247, R96, R3.reuse, 0x1, P4 ;  /* 0x0000000360f77211 */ /* 0x080fe200020f0eff */
[----:B------:R-:W-:Y:S04]  /*50a0*/  STL [R1+0x10], R11 ;  /* 0x0000100b01007387 */ /* 0x000fe80000100800 */
[----:B------:R-:W-:Y:S01]  /*50b0*/  STL [R1+0x20], R10 ;  /* 0x0000200a01007387 */ /* 0x000fe20000100800 */
[----:B0-----:R-:W-:Y:S02]  /*50c0*/  LEA.HI.X.SX32 R9, R88, R3, 0x1, P5 ;  /* 0x0000000358097211 */ /* 0x001fe400028f0eff */
[----:B------:R-:W-:-:S02]  /*50d0*/  CS2R R88, SRZ ;  /* 0x0000000000587805 */ /* 0x000fc4000001ff00 */
[----:B------:R-:W-:Y:S01]  /*50e0*/  LEA R2, P5, R98, R2, 0x1 ;  /* 0x0000000262027211 */ /* 0x000fe200078a08ff */
[----:B------:R0:W-:Y:S04]  /*50f0*/  STL [R1+0xbc], R9 ;  /* 0x0000bc0901007387 */ /* 0x0001e80000100800 */
[----:B------:R1:W-:Y:S01]  /*5100*/  STL [R1+0xc8], R2 ;  /* 0x0000c80201007387 */ /* 0x0003e20000100800 */
[-C--:B0-----:R-:W-:Y:S02]  /*5110*/  LEA.HI.X.SX32 R9, R92, R3.reuse, 0x1, P1 ;  /* 0x000000035c097211 */ /* 0x081fe400008f0eff */
[----:B-1----:R-:W-:-:S03]  /*5120*/  LEA.HI.X.SX32 R2, R8, R3, 0x1, P2 ;  /* 0x0000000308027211 */ /* 0x002fc600010f0eff */
[----:B------:R0:W-:Y:S04]  /*5130*/  STL [R1+0x18], R9 ;  /* 0x0000180901007387 */ /* 0x0001e80000100800 */
[----:B------:R1:W-:Y:S01]  /*5140*/  STL [R1+0xc4], R2 ;  /* 0x0000c40201007387 */ /* 0x0003e20000100800 */
[----:B0-----:R-:W0:Y:S01]  /*5150*/  LDC R9, c[0x0][0x23c] ;  /* 0x00008f00ff097b82 */ /* 0x001e220000000800 */
[----:B-1----:R-:W-:-:S05]  /*5160*/  LEA.HI.X.SX32 R2, R98, R3, 0x1, P5 ;  /* 0x0000000362027211 */ /* 0x002fca00028f0eff */
[----:B------:R0:W-:Y:S02]  /*5170*/  STL [R1+0x24], R2 ;  /* 0x0000240201007387 */ /* 0x0001e40000100800 */
[----:B0-----:R-:W-:Y:S02]  /*5180*/  IMAD R2, R0, R9, RZ ;  /* 0x0000000900027224 */ /* 0x001fe400078e02ff */
[----:B------:R-:W-:-:S03]  /*5190*/  IMAD.SHL.U32 R192, R9, 0x20, RZ ;  /* 0x0000002009c07824 */ /* 0x000fc600078e00ff */
[----:B------:R-:W-:-:S04]  /*51a0*/  SHF.R.S32.HI R3, RZ, 0x1f, R2 ;  /* 0x0000001fff037819 */ /* 0x000fc80000011402 */
[C---:B------:R-:W-:Y:S01]  /*51b0*/  SHF.L.U64.HI R0, R2.reuse, 0x1, R3 ;  /* 0x0000000102007819 */ /* 0x040fe20000010203 */
[----:B------:R-:W-:Y:S02]  /*51c0*/  IMAD.SHL.U32 R2, R2, 0x2, RZ ;  /* 0x0000000202027824 */ /* 0x000fe400078e00ff */
[----:B------:R-:W-:-:S07]  /*51d0*/  IMAD.U32 R3, RZ, RZ, UR41 ;  /* 0x00000029ff037e24 */ /* 0x000fce000f8e00ff */
.L_x_1:
[C---:B------:R-:W-:Y:S01]  /*51e0*/  ISETP.GT.AND P0, PT, R3.reuse, 0x2, PT ;  /* 0x000000020300780c */ /* 0x040fe20003f04270 */
[----:B------:R-:W-:Y:S01]  /*51f0*/  IMAD.U32 R8, RZ, RZ, UR4 ;  /* 0x00000004ff087e24 */ /* 0x000fe2000f8e00ff */
[----:B------:R-:W-:Y:S01]  /*5200*/  PRMT R53, RZ, 0x7610, R53 ;  /* 0x00007610ff357816 */ /* 0x000fe20000000035 */
[----:B------:R-:W2:Y:S02]  /*5210*/  LDL R97, [R1+0x30] ;  /* 0x0000300001617983 */ /* 0x000ea40000100800 */
[----:B------:R-:W-:Y:S01]  /*5220*/  IMAD.WIDE R8, R8, 0x2, R4 ;  /* 0x0000000208087825 */ /* 0x000fe200078e0204 */
[C---:B------:R-:W-:Y:S01]  /*5230*/  ISETP.GT.AND P1, PT, R3.reuse, 0x3, PT ;  /* 0x000000030300780c */ /* 0x040fe20003f24270 */
[----:B------:R-:W-:Y:S01]  /*5240*/  STL [R1+0x1d0], R21 ;  /* 0x0001d01501007387 */ /* 0x000fe20000100800 */
[C---:B------:R-:W-:Y:S01]  /*5250*/  ISETP.GT.AND P2, PT, R3.reuse, 0x4, PT ;  /* 0x000000040300780c */ /* 0x040fe20003f44270 */
[----:B------:R-:W-:Y:S01]  /*5260*/  IMAD.U32 R10, RZ, RZ, UR38 ;  /* 0x00000026ff0a7e24 */ /* 0x000fe2000f8e00ff */
[C---:B------:R-:W-:Y:S01]  /*5270*/  ISETP.GT.AND P3, PT, R3.reuse, 0x6, PT ;  /* 0x000000060300780c */ /* 0x040fe20003f64270 */
[----:B------:R-:W-:Y:S01]  /*5280*/  IMAD.U32 R12, RZ, RZ, UR37 ;  /* 0x00000025ff0c7e24 */ /* 0x000fe2000f8e00ff */
[C---:B------:R-:W-:Y:S01]  /*5290*/  ISETP.GT.AND P4, PT, R3.reuse, 0x7, PT ;  /* 0x000000070300780c */ /* 0x040fe20003f84270 */
[----:B------:R0:W3:Y:S01]  /*52a0*/  @P0 LDG.E.U16 R53, desc[UR10][R8.64] ;  /* 0x0000000a08350981 */ /* 0x0000e2000c1e1500 */
[----:B------:R-:W-:Y:S01]  /*52b0*/  ISETP.GT.AND P0, PT, R3, 0x5, PT ;  /* 0x000000050300780c */ /* 0x000fe20003f04270 */
[----:B------:R-:W-:Y:S01]  /*52c0*/  IMAD.U32 R14, RZ, RZ, UR36 ;  /* 0x00000024ff0e7e24 */ /* 0x000fe2000f8e00ff */
[----:B------:R-:W-:Y:S01]  /*52d0*/  PRMT R103, RZ, 0x7610, R103 ;  /* 0x00007610ff677816 */ /* 0x000fe20000000067 */
[----:B------:R-:W-:Y:S01]  /*52e0*/  IMAD.WIDE R10, R10, 0x2, R4 ;  /* 0x000000020a0a7825 */ /* 0x000fe200078e0204 */
[----:B------:R-:W-:Y:S01]  /*52f0*/  PRMT R99, RZ, 0x7610, R99 ;  /* 0x00007610ff637816 */ /* 0x000fe20000000063 */
[----:B------:R-:W-:Y:S02]  /*5300*/  STL [R1+0x1cc], R22 ;  /* 0x0001cc1601007387 */ /* 0x000fe40000100800 */
[----:B0-----:R-:W-:Y:S01]  /*5310*/  IMAD.U32 R8, RZ, RZ, UR39 ;  /* 0x00000027ff087e24 */ /* 0x001fe2000f8e00ff */
[----:B------:R-:W-:Y:S01]  /*5320*/  PRMT R92, RZ, 0x7610, R92 ;  /* 0x00007610ff5c7816 */ /* 0x000fe2000000005c */
[----:B------:R-:W-:Y:S01]  /*5330*/  IMAD.U32 R16, RZ, RZ, UR35 ;  /* 0x00000023ff107e24 */ /* 0x000fe2000f8e00ff */
[----:B------:R-:W-:Y:S01]  /*5340*/  PRMT R56, RZ, 0x7610, R56 ;  /* 0x00007610ff387816 */ /* 0x000fe20000000038 */
[----:B------:R-:W-:Y:S01]  /*5350*/  IMAD.WIDE R8, R8, 0x2, R4 ;  /* 0x0000000208087825 */ /* 0x000fe200078e0204 */
[----:B------:R-:W-:Y:S01]  /*5360*/  PRMT R45, RZ, 0x7610, R45 ;  /* 0x00007610ff2d7816 */ /* 0x000fe2000000002d */
[----:B------:R-:W4:Y:S02]  /*5370*/  @P2 LDG.E.U16 R99, desc[UR10][R10.64] ;  /* 0x0000000a0a632981 */ /* 0x000f24000c1e1500 */
[----:B------:R-:W-:-:S02]  /*5380*/  IMAD.WIDE R12, R12, 0x2, R4 ;  /* 0x000000020c0c7825 */ /* 0x000fc400078e0204 */
[----:B------:R-:W4:Y:S02]  /*5390*/  @P1 LDG.E.U16 R103, desc[UR10][R8.64] ;  /* 0x0000000a08671981 */ /* 0x000f24000c1e1500 */
[--C-:B------:R-:W-:Y:S01]  /*53a0*/  IMAD.WIDE R14, R14, 0x2, R4.reuse ;  /* 0x000000020e0e7825 */ /* 0x100fe200078e0204 */
[C---:B------:R-:W-:Y:S01]  /*53b0*/  ISETP.GT.AND P1, PT, R3.reuse, 0x8, PT ;  /* 0x000000080300780c */ /* 0x040fe20003f24270 */
[----:B------:R0:W4:Y:S01]  /*53c0*/  @P0 LDG.E.U16 R92, desc[UR10][R12.64] ;  /* 0x0000000a0c5c0981 */ /* 0x000122000c1e1500 */
[C---:B------:R-:W-:Y:S01]  /*53d0*/  ISETP.GT.AND P2, PT, R3.reuse, 0x9, PT ;  /* 0x000000090300780c */ /* 0x040fe20003f44270 */
[----:B------:R-:W-:Y:S02]  /*53e0*/  IMAD.WIDE R16, R16, 0x2, R4 ;  /* 0x0000000210107825 */ /* 0x000fe400078e0204 */
[----:B------:R1:W4:Y:S01]  /*53f0*/  @P3 LDG.E.U16 R56, desc[UR10][R14.64] ;  /* 0x0000000a0e383981 */ /* 0x000322000c1e1500 */
[----:B------:R-:W-:Y:S01]  /*5400*/  ISETP.GT.AND P3, PT, R3, 0xa, PT ;  /* 0x0000000a0300780c */ /* 0x000fe20003f64270 */
[----:B------:R-:W-:-:S02]  /*5410*/  IMAD.U32 R18, RZ, RZ, UR33 ;  /* 0x00000021ff127e24 */ /* 0x000fc4000f8e00ff */
[----:B------:R1:W4:Y:S01]  /*5420*/  @P4 LDG.E.U16 R45, desc[UR10][R16.64] ;  /* 0x0000000a102d4981 */ /* 0x000322000c1e1500 */
[----:B0-----:R-:W-:Y:S01]  /*5430*/  IMAD.U32 R12, RZ, RZ, UR34 ;  /* 0x00000022ff0c7e24 */ /* 0x001fe2000f8e00ff */
[C---:B------:R-:W-:Y:S01]  /*5440*/  ISETP.GT.AND P0, PT, R3.reuse, RZ, PT ;  /* 0x000000ff0300720c */ /* 0x040fe20003f04270 */
[----:B------:R-:W-:Y:S01]  /*5450*/  IMAD.U32 R8, RZ, RZ, UR32 ;  /* 0x00000020ff087e24 */ /* 0x000fe2000f8e00ff */
[----:B------:R-:W-:Y:S01]  /*5460*/  PRMT R52, RZ, 0x7610, R52 ;  /* 0x00007610ff347816 */ /* 0x000fe20000000034 */
[----:B------:R-:W-:Y:S01]  /*5470*/  IMAD.WIDE R12, R12, 0x2, R4 ;  /* 0x000000020c0c7825 */ /* 0x000fe200078e0204 */
[----:B-1----:R-:W-:Y:S01]  /*5480*/  PRMT R15, RZ, 0x7610, R15 ;  /* 0x00007610ff0f7816 */ /* 0x002fe2000000000f */
[----:B------:R-:W0:Y:S01]  /*5490*/  LDC R14, c[0x0][0x238] ;  /* 0x00008e00ff0e7b82 */ /* 0x000e220000000800 */
[----:B------:R-:W-:Y:S01]  /*54a0*/  PRMT R102, RZ, 0x7610, R102 ;  /* 0x00007610ff667816 */ /* 0x000fe20000000066 */
[----:B------:R-:W-:Y:S01]  /*54b0*/  STL [R1+0x1c8], R23 ;  /* 0x0001c81701007387 */ /* 0x000fe20000100800 */
[----:B------:R-:W-:Y:S01]  /*54c0*/  PRMT R17, RZ, 0x7610, R17 ;  /* 0x00007610ff117816 */ /* 0x000fe20000000011 */
[--C-:B------:R-:W-:Y:S01]  /*54d0*/  IMAD.WIDE R18, R18, 0x2, R4.reuse ;  /* 0x0000000212127825 */ /* 0x100fe200078e0204 */
[----:B------:R-:W-:Y:S01]  /*54e0*/  ISETP.GT.AND P4, PT, R3, 0xb, PT ;  /* 0x0000000b0300780c */ /* 0x000fe20003f84270 */
[----:B------:R-:W-:Y:S02]  /*54f0*/  STL [R1+0x1b4], R24 ;  /* 0x0001b41801007387 */ /* 0x000fe40000100800 */
[----:B------:R-:W-:-:S02]  /*5500*/  IMAD.WIDE R8, R8, 0x2, R4 ;  /* 0x0000000208087825 */ /* 0x000fc400078e0204 */
[----:B------:R-:W3:Y:S01]  /*5510*/  @P1 LDG.E.U16 R17, desc[UR10][R12.64] ;  /* 0x0000000a0c111981 */ /* 0x000ee2000c1e1500 */
[C---:B------:R-:W-:Y:S01]  /*5520*/  ISETP.GT.AND P1, PT, R3.reuse, 0xc, PT ;  /* 0x0000000c0300780c */ /* 0x040fe20003f24270 */
[----:B------:R-:W-:Y:S02]  /*5530*/  IMAD.U32 R10, RZ, RZ, UR31 ;  /* 0x0000001fff0a7e24 */ /* 0x000fe4000f8e00ff */
[----:B------:R1:W4:Y:S02]  /*5540*/  @P2 LDG.E.U16 R15, desc[UR10][R18.64] ;  /* 0x0000000a120f2981 */ /* 0x000324000c1e1500 */
[----:B------:R-:W-:Y:S02]  /*5550*/  IMAD.WIDE R10, R10, 0x2, R4 ;  /* 0x000000020a0a7825 */ /* 0x000fe400078e0204 */
[----:B------:R1:W4:Y:S01]  /*5560*/  @P3 LDG.E.U16 R52, desc[UR10][R8.64] ;  /* 0x0000000a08343981 */ /* 0x000322000c1e1500 */
[----:B------:R-:W-:Y:S02]  /*5570*/  ISETP.GT.AND P2, PT, R3, 0xd, PT ;  /* 0x0000000d0300780c */ /* 0x000fe40003f44270 */
[----:B------:R-:W-:Y:S01]  /*5580*/  PRMT R98, RZ, 0x7610, R98 ;  /* 0x00007610ff627816 */ /* 0x000fe20000000062 */
[----:B------:R1:W4:Y:S02]  /*5590*/  @P4 LDG.E.U16 R102, desc[UR10][R10.64] ;  /* 0x0000000a0a664981 */ /* 0x000324000c1e1500 */
[----:B-1----:R-:W-:-:S02]  /*55a0*/  PRMT R19, RZ, 0x7610, R19 ;  /* 0x00007610ff137816 */ /* 0x002fc40000000013 */
[----:B------:R-:W-:Y:S01]  /*55b0*/  PRMT R59, RZ, 0x7610, R59 ;  /* 0x00007610ff3b7816 */ /* 0x000fe2000000003b */
[----:B------:R-:W-:Y:S01]  /*55c0*/  STL [R1+0x1b0], R25 ;  /* 0x0001b01901007387 */ /* 0x000fe20000100800 */
[----:B------:R-:W-:-:S03]  /*55d0*/  IMAD.U32 R8, RZ, RZ, UR30 ;  /* 0x0000001eff087e24 */ /* 0x000fc6000f8e00ff */
[----:B------:R-:W3:Y:S01]  /*55e0*/  @P0 LDG.E.U16 R19, desc[UR10][R4.64] ;  /* 0x0000000a04130981 */ /* 0x000ee2000c1e1500 */
[C---:B------:R-:W-:Y:S01]  /*55f0*/  ISETP.GT.AND P0, PT, R3.reuse, 0x10, PT ;  /* 0x000000100300780c */ /* 0x040fe20003f04270 */
[----:B------:R-:W-:Y:S01]  /*5600*/  IMAD.WIDE R8, R8, 0x2, R4 ;  /* 0x0000000208087825 */ /* 0x000fe200078e0204 */
[----:B------:R-:W-:Y:S01]  /*5610*/  PRMT R16, RZ, 0x7610, R16 ;  /* 0x00007610ff107816 */ /* 0x000fe20000000010 */
[----:B------:R-:W-:Y:S02]  /*5620*/  STL [R1+0x1ac], R26 ;  /* 0x0001ac1a01007387 */ /* 0x000fe40000100800 */
[----:B------:R-:W-:Y:S02]  /*5630*/  IMAD.U32 R10, RZ, RZ, UR29 ;  /* 0x0000001dff0a7e24 */ /* 0x000fe4000f8e00ff */
[----:B------:R-:W-:Y:S01]  /*5640*/  IMAD.U32 R12, RZ, RZ, UR26 ;  /* 0x0000001aff0c7e24 */ /* 0x000fe2000f8e00ff */
[----:B------:R1:W4:Y:S01]  /*5650*/  @P1 LDG.E.U16 R98, desc[UR10][R8.64] ;  /* 0x0000000a08621981 */ /* 0x000322000c1e1500 */
[----:B------:R-:W-:Y:S01]  /*5660*/  IMAD.WIDE R10, R10, 0x2, R4 ;  /* 0x000000020a0a7825 */ /* 0x000fe200078e0204 */
[----:B------:R-:W-:-:S02]  /*5670*/  ISETP.GT.AND P1, PT, R3, 0xe, PT ;  /* 0x0000000e0300780c */ /* 0x000fc40003f24270 */
[C---:B------:R-:W-:Y:S01]  /*5680*/  ISETP.GT.AND P3, PT, R3.reuse, 0x18, PT ;  /* 0x000000180300780c */ /* 0x040fe20003f64270 */
[----:B------:R-:W-:Y:S01]  /*5690*/  IMAD.WIDE R12, R12, 0x2, R4 ;  /* 0x000000020c0c7825 */ /* 0x000fe200078e0204 */
[----:B------:R0:W4:Y:S01]  /*56a0*/  @P2 LDG.E.U16 R59, desc[UR10][R10.64] ;  /* 0x0000000a0a3b2981 */ /* 0x000122000c1e1500 */
[C---:B------:R-:W-:Y:S02]  /*56b0*/  ISETP.GT.AND P2, PT, R3.reuse, 0xf, PT ;  /* 0x0000000f0300780c */ /* 0x040fe40003f44270 */
[----:B-1----:R-:W-:Y:S01]  /*56c0*/  IMAD.U32 R8, RZ, RZ, UR28 ;  /* 0x0000001cff087e24 */ /* 0x002fe2000f8e00ff */
[----:B------:R1:W4:Y:S01]  /*56d0*/  @P0 LDG.E.U16 R16, desc[UR10][R12.64] ;  /* 0x0000000a0c100981 */ /* 0x000322000c1e1500 */
[----:B------:R-:W-:Y:S02]  /*56e0*/  PRMT R55, RZ, 0x7610, R55 ;  /* 0x00007610ff377816 */ /* 0x000fe40000000037 */
[----:B------:R-:W-:Y:S01]  /*56f0*/  IMAD.WIDE R8, R8, 0x2, R4 ;  /* 0x0000000208087825 */ /* 0x000fe200078e0204 */
[----:B------:R-:W-:Y:S01]  /*5700*/  ISETP.GT.AND P0, PT, R3, 0x1, PT ;  /* 0x000000010300780c */ /* 0x000fe20003f04270 */
[----:B------:R-:W-:Y:S02]  /*5710*/  STL [R1+0x1a8], R27 ;  /* 0x0001a81b01007387 */ /* 0x000fe40000100800 */
[----:B0-----:R-:W-:Y:S01]  /*5720*/  IMAD.U32 R10, RZ, RZ, UR18 ;  /* 0x00000012ff0a7e24 */ /* 0x001fe2000f8e00ff */
[----:B------:R-:W-:Y:S01]  /*5730*/  PRMT R44, RZ, 0x7610, R44 ;  /* 0x00007610ff2c7816 */ /* 0x000fe2000000002c */
[----:B------:R0:W4:Y:S01]  /*5740*/  @P1 LDG.E.U16 R55, desc[UR10][R8.64] ;  /* 0x0000000a08371981 */ /* 0x000122000c1e1500 */
[----:B-1----:R-:W-:-:S02]  /*5750*/  IMAD.U32 R12, RZ, RZ, UR27 ;  /* 0x0000001bff0c7e24 */ /* 0x002fc4000f8e00ff */
[----:B------:R-:W-:Y:S01]  /*5760*/  IMAD.WIDE R10, R10, 0x2, R4 ;  /* 0x000000020a0a7825 */ /* 0x000fe200078e0204 */
[----:B------:R-:W-:Y:S01]  /*5770*/  PRMT R42, RZ, 0x7610, R42 ;  /* 0x00007610ff2a7816 */ /* 0x000fe2000000002a */
[----:B-----5:R1:W-:Y:S01]  /*5780*/  STL [R1+0x11c], R6 ;  /* 0x00011c0601007387 */ /* 0x0203e20000100800 */
[----:B------:R-:W-:Y:S02]  /*5790*/  PRMT R110, RZ, 0x7610, R110 ;  /* 0x00007610ff6e7816 */ /* 0x000fe4000000006e */
[----:B------:R-:W-:Y:S01]  /*57a0*/  ISETP.GT.AND P1, PT, R3, 0x11, PT ;  /* 0x000000110300780c */ /* 0x000fe20003f24270 */
[----:B------:R1:W4:Y:S01]  /*57b0*/  @P3 LDG.E.U16 R44, desc[UR10][R10.64] ;  /* 0x0000000a0a2c3981 */ /* 0x000322000c1e1500 */
[----:B0-----:R-:W-:Y:S01]  /*57c0*/  IMAD.WIDE R8, R12, 0x2, R4 ;  /* 0x000000020c087825 */ /* 0x001fe200078e0204 */
[----:B------:R-:W-:-:S04]  /*57d0*/  PRMT R18, RZ, 0x7610, R18 ;  /* 0x00007610ff127816 */ /* 0x000fc80000000012 */
[----:B------:R0:W4:Y:S01]  /*57e0*/  @P2 LDG.E.U16 R42, desc[UR10][R8.64] ;  /* 0x0000000a082a2981 */ /* 0x000122000c1e1500 */
[----:B-1----:R-:W-:Y:S01]  /*57f0*/  IMAD.WIDE R10, R14, 0x2, R4 ;  /* 0x000000020e0a7825 */ /* 0x002fe200078e0204 */
[----:B------:R-:W-:Y:S02]  /*5800*/  PRMT R108, RZ, 0x7610, R108 ;  /* 0x00007610ff6c7816 */ /* 0x000fe4000000006c */
[----:B------:R-:W4:Y:S01]  /*5810*/  LDL.LU R6, [R1+0x108] ;  /* 0x0001080001067983 */ /* 0x000f220000300800 */
[----:B0-----:R-:W-:-:S03]  /*5820*/  IMAD.U32 R8, RZ, RZ, UR25 ;  /* 0x00000019ff087e24 */ /* 0x001fc6000f8e00ff */
[----:B------:R0:W4:Y:S01]  /*5830*/  @P0 LDG.E.U16 R110, desc[UR10][R10.64] ;  /* 0x0000000a0a6e0981 */ /* 0x000122000c1e1500 */
[----:B------:R-:W-:Y:S01]  /*5840*/  ISETP.GT.AND P0, PT, R3, 0x12, PT ;  /* 0x000000120300780c */ /* 0x000fe20003f04270 */
[----:B------:R-:W-:-:S05]  /*5850*/  IMAD.WIDE R8, R8, 0x2, R4 ;  /* 0x0000000208087825 */ /* 0x000fca00078e0204 */
[----:B------:R1:W4:Y:S01]  /*5860*/  @P1 LDG.E.U16 R18, desc[UR10][R8.64] ;  /* 0x0000000a08121981 */ /* 0x000322000c1e1500 */
[----:B0-----:R-:W-:Y:S01]  /*5870*/  IMAD.U32 R10, RZ, RZ, UR24 ;  /* 0x00000018ff0a7e24 */ /* 0x001fe2000f8e00ff */
[----:B------:R-:W-:-:S03]  /*5880*/  ISETP.GT.AND P1, PT, R3, 0x19, PT ;  /* 0x000000190300780c */ /* 0x000fc60003f24270 */
[----:B-1----:R-:W-:Y:S01]  /*5890*/  IMAD.WIDE R8, R10, 0x2, R4 ;  /* 0x000000020a087825 */ /* 0x002fe200078e0204 */
[----:B------:R-:W-:-:S04]  /*58a0*/  PRMT R109, RZ, 0x7610, R109 ;  /* 0x00007610ff6d7816 */ /* 0x000fc8000000006d */
[----:B------:R0:W4:Y:S01]  /*58b0*/  @P0 LDG.E.U16 R108, desc[UR10][R8.64] ;  /* 0x0000000a086c0981 */ /* 0x000122000c1e1500 */
[----:B------:R-:W-:Y:S01]  /*58c0*/  ISETP.GT.AND P0, PT, R3, 0x13, PT ;  /* 0x000000130300780c */ /* 0x000fe20003f04270 */
[----:B0-----:R-:W-:-:S04]  /*58d0*/  IMAD.U32 R8, RZ, RZ, UR17 ;  /* 0x00000011ff087e24 */ /* 0x001fc8000f8e00ff */
[----:B------:R-:W-:Y:S01]  /*58e0*/  IMAD.WIDE R8, R8, 0x2, R4 ;  /* 0x0000000208087825 */ /* 0x000fe200078e0204 */
[----:B------:R-:W-:-:S04]  /*58f0*/  PRMT R101, RZ, 0x7610, R101 ;  /* 0x00007610ff657816 */ /* 0x000fc80000000065 */
[----:B------:R0:W4:Y:S02]  /*5900*/  @P1 LDG.E.U16 R109, desc[UR10][R8.64] ;  /* 0x0000000a086d1981 */ /* 0x000124000c1e1500 */
[----:B0-----:R-:W-:-:S04]  /*5910*/  IMAD.U32 R8, RZ, RZ, UR23 ;  /* 0x00000017ff087e24 */ /* 0x001fc8000f8e00ff */
[----:B------:R-:W-:-:S05]  /*5920*/  IMAD.WIDE R8, R8, 0x2, R4 ;  /* 0x0000000208087825 */ /* 0x000fca00078e0204 */
[----:B------:R0:W4:Y:S01]  /*5930*/  @P0 LDG.E.U16 R101, desc[UR10][R8.64] ;  /* 0x0000000a08650981 */ /* 0x000122000c1e1500 */
[----:B------:R-:W-:Y:S02]  /*5940*/  ISETP.GT.AND P0, PT, R3, 0x14, PT ;  /* 0x000000140300780c */ /* 0x000fe40003f04270 */
[----:B------:R-:W-:Y:S01]  /*5950*/  PRMT R96, RZ, 0x7610, R96 ;  /* 0x00007610ff607816 */ /* 0x000fe20000000060 */
[----:B0-----:R-:W-:-:S04]  /*5960*/  IMAD.U32 R8, RZ, RZ, UR22 ;  /* 0x00000016ff087e24 */ /* 0x001fc8000f8e00ff */
[----:B------:R-:W-:-:S06]  /*5970*/  IMAD.WIDE R8, R8, 0x2, R4 ;  /* 0x0000000208087825 */ /* 0x000fcc00078e0204 */
        /* <DEDUP_REMOVED lines=28> */
[----:B------:R-:W1:Y:S01]  /*5b40*/  S2R R10, SR_TID.X ;  /* 0x00000000000a7919 */ /* 0x000e620000002100 */
        /* <DEDUP_REMOVED lines=11> */
[----:B------:R-:W-:Y:S01]  /*5c00*/  IMAD.WIDE R8, R8, 0x2, R4 ;  /* 0x0000000208087825 */ /* 0x000fe200078e0204 */
[----:B------:R-:W-:-:S05]  /*5c10*/  ISETP.GT.AND P1, PT, R3, 0x1f, PT ;  /* 0x0000001f0300780c */ /* 0x000fca0003f24270 */
[----:B------:R1:W4:Y:S01]  /*5c20*/  @P0 LDG.E.U16 R47, desc[UR10][R8.64] ;  /* 0x0000000a082f0981 */ /* 0x000322000c1e1500 */
[----:B------:R-:W-:Y:S02]  /*5c30*/  PRMT R41, RZ, 0x7610, R41 ;  /* 0x00007610ff297816 */ /* 0x000fe40000000029 */
[----:B-1----:R-:W-:-:S04]  /*5c40*/  LOP3.LUT R8, R10, 0x1f, RZ, 0xc0, !PT ;  /* 0x0000001f0a087812 */ /* 0x002fc800078ec0ff */
[----:B------:R-:W-:Y:S01]  /*5c50*/  ISETP.GE.AND P0, PT, R8, R3, PT ;  /* 0x000000030800720c */ /* 0x000fe20003f06270 */
[----:B------:R-:W-:Y:S01]  /*5c60*/  IMAD.U32 R8, RZ, RZ, UR5 ;  /* 0x00000005ff087e24 */ /* 0x000fe2000f8e00ff */
[----:B------:R0:W-:Y:S03]  /*5c70*/  STL [R1+0x120], R3 ;  /* 0x0001200301007387 */ /* 0x0001e60000100800 */
[----:B------:R-:W-:-:S04]  /*5c80*/  IMAD.WIDE R8, R8, 0x2, R4 ;  /* 0x0000000208087825 */ /* 0x000fc800078e0204 */
[C---:B------:R-:W-:Y:S01]  /*5c90*/  IMAD.IADD R10, R202.reuse, 0x1, R2 ;  /* 0x00000001ca0a7824 */ /* 0x040fe200078e0202 */
[----:B------:R1:W4:Y:S01]  /*5ca0*/  @P1 LDG.E.U16 R41, desc[UR10][R8.64] ;  /* 0x0000000a08291981 */ /* 0x000322000c1e1500 */
[----:B------:R-:W-:-:S03]  /*5cb0*/  IADD3 RZ, P1, R202, R2, RZ ;  /* 0x00000002caff7210 */ /* 0x000fc60007f3e0ff */
[----:B0-----:R-:W4:Y:S04]  /*5cc0*/  LDL.LU R3, [R1+0xac] ;  /* 0x0000ac0001037983 */ /* 0x001f280000300800 */
[----:B------:R-:W-:Y:S04]  /*5cd0*/  STL [R1+0x154], R4 ;  /* 0x0001540401007387 */ /* 0x000fe80000100800 */
[----:B------:R-:W-:Y:S04]  /*5ce0*/  STL [R1+0x150], R5 ;  /* 0x0001500501007387 */ /* 0x000fe80000100800 */
[----:B------:R0:W-:Y:S04]  /*5cf0*/  STL [R1+0x19c], R202 ;  /* 0x00019cca01007387 */ /* 0x0001e80000100800 */
[----:B0-----:R-:W4:Y:S04]  /*5d00*/  LDL.LU R202, [R1+0x2c] ;  /* 0x00002c0001ca7983 */ /* 0x001f280000300800 */
[----:B------:R0:W-:Y:S04]  /*5d10*/  STL [R1+0x1a0], R209 ;  /* 0x0001a0d101007387 */ /* 0x0001e80000100800 */
[----:B------:R-:W-:Y:S04]  /*5d20*/  STL [R1+0x1a4], R201 ;  /* 0x0001a4c901007387 */ /* 0x000fe80000100800 */
[----:B------:R-:W-:Y:S04]  /*5d30*/  STL [R1+0x1b8], R208 ;  /* 0x0001b8d001007387 */ /* 0x000fe80000100800 */
[----:B------:R-:W-:Y:S04]  /*5d40*/  STL [R1+0x1bc], R200 ;  /* 0x0001bcc801007387 */ /* 0x000fe80000100800 */
[----:B------:R-:W4:Y:S04]  /*5d50*/  LDL R5, [R1+0xa0] ;  /* 0x0000a00001057983 */ /* 0x000f280000100800 */
[----:B------:R-:W4:Y:S04]  /*5d60*/  LDL R4, [R1+0x8c] ;  /* 0x00008c0001047983 */ /* 0x000f280000100800 */
[----:B------:R-:W4:Y:S01]  /*5d70*/  LDL.LU R227, [R1+0xc] ;  /* 0x00000c0001e37983 */ /* 0x000f220000300800 */
[----:B------:R-:W-:-:S03]  /*5d80*/  IMAD.X R11, R209, 0x1, R0, P1 ;  /* 0x00000001d10b7824 */ /* 0x000fc600008e0600 */
[----:B------:R-:W4:Y:S04]  /*5d90*/  LDL.LU R188, [R1+0xc8] ;  /* 0x0000c80001bc7983 */ /* 0x000f280000300800 */
[----:B------:R-:W4:Y:S04]  /*5da0*/  LDL.LU R114, [R1+0x24] ;  /* 0x0000240001727983 */ /* 0x000f280000300800 */
[----:B------:R-:W4:Y:S04]  /*5db0*/  LDL.LU R183, [R1+0x18] ;  /* 0x0000180001b77983 */ /* 0x000f280000300800 */
[----:B------:R-:W4:Y:S04]  /*5dc0*/  LDL.LU R182, [R1+0xc0] ;  /* 0x0000c00001b67983 */ /* 0x000f280000300800 */
[----:B0-----:R-:W4:Y:S01]  /*5dd0*/  LDL.LU R209, [R1+0x28] ;  /* 0x0000280001d17983 */ /* 0x001f220000300800 */
[----:B------:R-:W0:Y:S01]  /*5de0*/  S2R R228, SR_TID.X ;  /* 0x0000000000e47919 */ /* 0x000e220000002100 */
[----:B-1----:R-:W-:Y:S01]  /*5df0*/  PRMT R8, RZ, 0x7610, R8 ;  /* 0x00007610ff087816 */ /* 0x002fe20000000008 */
[----:B------:R-:W-:Y:S01]  /*5e00*/  BAR.SYNC.DEFER_BLOCKING 0x0 ;  /* 0x0000000000007b1d */ /* 0x000fe20000010000 */
[C---:B------:R-:W-:Y:S01]  /*5e10*/  IADD3 RZ, P1, R201.reuse, R2, RZ ;  /* 0x00000002c9ff7210 */ /* 0x040fe20007f3e0ff */
[----:B------:R-:W-:-:S04]  /*5e20*/  IMAD.IADD R12, R201, 0x1, R2 ;  /* 0x00000001c90c7824 */ /* 0x000fc800078e0202 */
[----:B------:R-:W-:Y:S01]  /*5e30*/  IMAD.X R13, R208, 0x1, R0, P1 ;  /* 0x00000001d00d7824 */ /* 0x000fe200008e0600 */
[----:B------:R-:W-:Y:S02]  /*5e40*/  IADD3 RZ, P1, R200, R2, RZ ;  /* 0x00000002c8ff7210 */ /* 0x000fe40007f3e0ff */
[----:B------:R-:W-:Y:S02]  /*5e50*/  PRMT R46, RZ, 0x7610, R46 ;  /* 0x00007610ff2e7816 */ /* 0x000fe4000000002e */
[----:B------:R-:W-:Y:S01]  /*5e60*/  PRMT R95, RZ, 0x7610, R95 ;  /* 0x00007610ff5f7816 */ /* 0x000fe2000000005f */
[----:B------:R1:W4:Y:S02]  /*5e70*/  @!P0 LDG.E.U16 R8, desc[UR10][R10.64] ;  /* 0x0000000a0a088981 */ /* 0x000324000c1e1500 */
[----:B-1----:R-:W-:-:S06]  /*5e80*/  PRMT R11, RZ, 0x7610, R11 ;  /* 0x00007610ff0b7816 */ /* 0x002fcc000000000b */
[----:B------:R1:W4:Y:S02]  /*5e90*/  @!P0 LDG.E.U16 R11, desc[UR10][R12.64] ;  /* 0x0000000a0c0b8981 */ /* 0x000324000c1e1500 */
[----:B-1----:R-:W-:Y:S02]  /*5ea0*/  IMAD.IADD R12, R200, 0x1, R2 ;  /* 0x00000001c80c7824 */ /* 0x002fe400078e0202 */
[----:B--2---:R-:W-:Y:S01]  /*5eb0*/  IMAD.X R13, R97, 0x1, R0, P1 ;  /* 0x00000001610d7824 */ /* 0x004fe200008e0600 */
[----:B------:R-:W-:-:S04]  /*5ec0*/  IADD3 RZ, P1, R199, R2, RZ ;  /* 0x00000002c7ff7210 */ /* 0x000fc80007f3e0ff */
[----:B------:R1:W2:Y:S01]  /*5ed0*/  @!P0 LDG.E.U16 R46, desc[UR10][R12.64] ;  /* 0x0000000a0c2e8981 */ /* 0x0002a2000c1e1500 */
[----:B------:R-:W-:Y:S02]  /*5ee0*/  PRMT R14, RZ, 0x7610, R14 ;  /* 0x00007610ff0e7816 */ /* 0x000fe4000000000e */
[----:B0-----:R-:W-:Y:S01]  /*5ef0*/  LOP3.LUT R228, R228, 0x3f, RZ, 0xc0, !PT ;  /* 0x0000003fe4e47812 */ /* 0x001fe200078ec0ff */
[----:B-1----:R-:W-:Y:S02]  /*5f00*/  IMAD.IADD R12, R199, 0x1, R2 ;  /* 0x00000001c70c7824 */ /* 0x002fe400078e0202 */
[----:B------:R-:W-:Y:S01]  /*5f10*/  IMAD.X R13, R207, 0x1, R0, P1 ;  /* 0x00000001cf0d7824 */ /* 0x000fe200008e0600 */
[----:B------:R-:W-:-:S04]  /*5f20*/  IADD3 RZ, P1, R198, R2, RZ ;  /* 0x00000002c6ff7210 */ /* 0x000fc80007f3e0ff */
[----:B------:R0:W2:Y:S01]  /*5f30*/  @!P0 LDG.E.U16 R95, desc[UR10][R12.64] ;  /* 0x0000000a0c5f8981 */ /* 0x0000a2000c1e1500 */
[----:B------:R-:W-:Y:S01]  /*5f40*/  PRMT R10, RZ, 0x7610, R10 ;  /* 0x00007610ff0a7816 */ /* 0x000fe2000000000a */
[----:B------:R-:W-:Y:S02]  /*5f50*/  IMAD.SHL.U32 R97, R228, 0x2, RZ ;  /* 0x00000002e4617824 */ /* 0x000fe400078e00ff */
[----:B0-----:R-:W-:Y:S02]  /*5f60*/  IMAD.IADD R12, R198, 0x1, R2 ;  /* 0x00000001c60c7824 */ /* 0x001fe400078e0202 */
[----:B------:R-:W-:Y:S01]  /*5f70*/  IMAD.X R13, R206, 0x1, R0, P1 ;  /* 0x00000001ce0d7824 */ /* 0x000fe200008e0600 */
[----:B------:R-:W-:-:S04]  /*5f80*/  IADD3 RZ, P1, R197, R2, RZ ;  /* 0x00000002c5ff7210 */ /* 0x000fc80007f3e0ff */
[----:B------:R0:W2:Y:S04]  /*5f90*/  @!P0 LDG.E.U16 R14, desc[UR10][R12.64] ;  /* 0x0000000a0c0e8981 */ /* 0x0000a8000c1e1500 */
[----:B---3--:R1:W-:Y:S01]  /*5fa0*/  STS.U16 [R97+UR6+0x2000], R19 ;  /* 0x0020001361007988 */ /* 0x0083e20008000406 */
[----:B0-----:R-:W-:Y:S01]  /*5fb0*/  IMAD.IADD R12, R197, 0x1, R2 ;  /* 0x00000001c50c7824 */ /* 0x001fe200078e0202 */
[----:B-1----:R-:W-:Y:S02]  /*5fc0*/  PRMT R19, RZ, 0x7610, R19 ;  /* 0x00007610ff137816 */ /* 0x002fe40000000013 */
[----:B------:R-:W-:Y:S01]  /*5fd0*/  PRMT R94, RZ, 0x7610, R94 ;  /* 0x00007610ff5e7816 */ /* 0x000fe2000000005e */
[----:B------:R-:W-:Y:S04]  /*5fe0*/  STS.U16 [R97+UR6+0x2400], R17 ;  /* 0x0024001161007988 */ /* 0x000fe80008000406 */
[----:B----4-:R0:W-:Y:S01]  /*5ff0*/  STS.U16 [R97+UR6+0x2800], R16 ;  /* 0x0028001061007988 */ /* 0x0101e20008000406 */
[----:B------:R-:W-:Y:S01]  /*6000*/  PRMT R9, RZ, 0x7610, R9 ;  /* 0x00007610ff097816 */ /* 0x000fe20000000009 */
[----:B0-----:R-:W-:-:S02]  /*6010*/  IMAD.IADD R16, R194, 0x1, R2 ;  /* 0x00000001c2107824 */ /* 0x001fc400078e0202 */
[----:B------:R0:W-:Y:S02]  /*6020*/  STS.U16 [R97+UR6+0x2c00], R44 ;  /* 0x002c002c61007988 */ /* 0x0001e40008000406 */
[----:B0-----:R-:W-:-:S05]  /*6030*/  LOP3.LUT R44, R97, 0x10, RZ, 0x3c, !PT ;  /* 0x00000010612c7812 */ /* 0x001fca00078e3cff */
[----:B------:R0:W-:Y:S02]  /*6040*/  STS.U16 [R44+UR6+0x2480], R15 ;  /* 0x0024800f2c007988 */ /* 0x0001e40008000406 */
[----:B0-----:R-:W-:Y:S02]  /*6050*/  PRMT R15, RZ, 0x7610, R15 ;  /* 0x00007610ff0f7816 */ /* 0x001fe4000000000f */
[----:B------:R0:W-:Y:S02]  /*6060*/  STS.U16 [R44+UR6+0x2880], R18 ;  /* 0x002880122c007988 */ /* 0x0001e40008000406 */
[----:B0-----:R-:W-:Y:S02]  /*6070*/  PRMT R18, RZ, 0x7610, R18 ;  /* 0x00007610ff127816 */ /* 0x001fe40000000012 */
[----:B------:R-:W-:Y:S04]  /*6080*/  STS.U16 [R44+UR6+0x2080], R110 ;  /* 0x0020806e2c007988 */ /* 0x000fe80008000406 */
[----:B------:R-:W-:Y:S04]  /*6090*/  STS.U16 [R44+UR6+0x2c80], R109 ;  /* 0x002c806d2c007988 */ /* 0x000fe80008000406 */
[----:B------:R-:W-:Y:S04]  /*60a0*/  STL [R1+0x1c0], R199 ;  /* 0x0001c0c701007387 */ /* 0x000fe80000100800 */
[----:B------:R-:W-:Y:S04]  /*60b0*/  STL [R1+0x1c4], R207 ;  /* 0x0001c4cf01007387 */ /* 0x000fe80000100800 */
[----:B------:R-:W-:Y:S01]  /*60c0*/  STL [R1+0x124], R244 ;  /* 0x000124f401007387 */ /* 0x000fe20000100800 */
[----:B------:R-:W-:Y:S01]  /*60d0*/  IMAD.X R13, R202, 0x1, R0, P1 ;  /* 0x00000001ca0d7824 */ /* 0x000fe200008e0600 */
[----:B------:R-:W-:-:S04]  /*60e0*/  IADD3 RZ, P1, R196, R2, RZ ;  /* 0x00000002c4ff7210 */ /* 0x000fc80007f3e0ff */
[----:B------:R0:W3:Y:S02]  /*60f0*/  @!P0 LDG.E.U16 R10, desc[UR10][R12.64] ;  /* 0x0000000a0c0a8981 */ /* 0x0000e4000c1e1500 */
[----:B0-----:R-:W-:Y:S02]  /*6100*/  IMAD.IADD R12, R196, 0x1, R2 ;  /* 0x00000001c40c7824 */ /* 0x001fe400078e0202 */
[----:B------:R-:W-:Y:S01]  /*6110*/  IMAD.X R13, R205, 0x1, R0, P1 ;  /* 0x00000001cd0d7824 */ /* 0x000fe200008e0600 */
[----:B------:R-:W-:-:S04]  /*6120*/  IADD3 RZ, P1, R195, R2, RZ ;  /* 0x00000002c3ff7210 */ /* 0x000fc80007f3e0ff */
[----:B------:R0:W4:Y:S02]  /*6130*/  @!P0 LDG.E.U16 R19, desc[UR10][R12.64] ;  /* 0x0000000a0c138981 */ /* 0x000124000c1e1500 */
[----:B0-----:R-:W-:Y:S02]  /*6140*/  IMAD.IADD R12, R195, 0x1, R2 ;  /* 0x00000001c30c7824 */ /* 0x001fe400078e0202 */
[----:B------:R-:W-:Y:S01]  /*6150*/  IMAD.X R13, R204, 0x1, R0, P1 ;  /* 0x00000001cc0d7824 */ /* 0x000fe200008e0600 */
[----:B------:R-:W-:-:S04]  /*6160*/  IADD3 RZ, P1, R194, R2, RZ ;  /* 0x00000002c2ff7210 */ /* 0x000fc80007f3e0ff */
[----:B------:R0:W3:Y:S01]  /*6170*/  @!P0 LDG.E.U16 R94, desc[UR10][R12.64] ;  /* 0x0000000a0c5e8981 */ /* 0x0000e2000c1e1500 */
[----:B------:R-:W-:Y:S01]  /*6180*/  IMAD.X R17, R209, 0x1, R0, P1 ;  /* 0x00000001d1117824 */ /* 0x000fe200008e0600 */
[----:B0-----:R-:W-:Y:S02]  /*6190*/  PRMT R13, RZ, 0x7610, R13 ;  /* 0x00007610ff0d7816 */ /* 0x001fe4000000000d */
[----:B------:R-:W-:-:S04]  /*61a0*/  IADD3 RZ, P1, R193, R2, RZ ;  /* 0x00000002c1ff7210 */ /* 0x000fc80007f3e0ff */
[----:B------:R0:W3:Y:S02]  /*61b0*/  @!P0 LDG.E.U16 R13, desc[UR10][R16.64] ;  /* 0x0000000a100d8981 */ /* 0x0000e4000c1e1500 */
[----:B0-----:R-:W-:Y:S02]  /*61c0*/  IMAD.IADD R16, R193, 0x1, R2 ;  /* 0x00000001c1107824 */ /* 0x001fe400078e0202 */
[----:B------:R-:W-:-:S05]  /*61d0*/  IMAD.X R17, R203, 0x1, R0, P1 ;  /* 0x00000001cb117824 */ /* 0x000fca00008e0600 */
[----:B------:R0:W3:Y:S02]  /*61e0*/  @!P0 LDG.E.U16 R9, desc[UR10][R16.64] ;  /* 0x0000000a10098981 */ /* 0x0000e4000c1e1500 */
[----:B0-----:R-:W-:-:S05]  /*61f0*/  IADD3 R16, P1, R188, R2, RZ ;  /* 0x00000002bc107210 */ /* 0x001fca0007f3e0ff */
[----:B------:R-:W-:-:S05]  /*6200*/  IMAD.X R17, R114, 0x1, R0, P1 ;  /* 0x0000000172117824 */ /* 0x000fca00008e0600 */
[----:B------:R0:W4:Y:S01]  /*6210*/  @!P0 LDG.E.U16 R15, desc[UR10][R16.64] ;  /* 0x0000000a100f8981 */ /* 0x000122000c1e1500 */
[----:B------:R-:W-:Y:S02]  /*6220*/  LOP3.LUT R12, R97, 0x20, RZ, 0x3c, !PT ;  /* 0x00000020610c7812 */ /* 0x000fe400078e3cff */
[----:B0-----:R-:W-:-:S05]  /*6230*/  IADD3 R16, P1, R182, R2, RZ ;  /* 0x00000002b6107210 */ /* 0x001fca0007f3e0ff */
[----:B------:R-:W-:Y:S01]  /*6240*/  IMAD.X R17, R183, 0x1, R0, P1 ;  /* 0x00000001b7117824 */ /* 0x000fe200008e0600 */
[----:B------:R0:W-:Y:S04]  /*6250*/  STS.U16 [R12+UR6+0x2100], R53 ;  /* 0x002100350c007988 */ /* 0x0001e80008000406 */
[----:B------:R1:W3:Y:S01]  /*6260*/  @!P0 LDG.E.U16 R18, desc[UR10][R16.64] ;  /* 0x0000000a10128981 */ /* 0x0002e2000c1e1500 */
[----:B0-----:R-:W-:Y:S02]  /*6270*/  PRMT R53, RZ, 0x7610, R53 ;  /* 0x00007610ff357816 */ /* 0x001fe40000000035 */
[----:B-1----:R-:W-:-:S05]  /*6280*/  IADD3 R16, P1, R227, R2, RZ ;  /* 0x00000002e3107210 */ /* 0x002fca0007f3e0ff */
[----:B------:R-:W-:-:S05]  /*6290*/  IMAD.X R17, R244, 0x1, R0, P1 ;  /* 0x00000001f4117824 */ /* 0x000fca00008e0600 */
[----:B------:R0:W3:Y:S04]  /*62a0*/  @!P0 LDG.E.U16 R53, desc[UR10][R16.64] ;  /* 0x0000000a10358981 */ /* 0x0000e8000c1e1500 */
[----:B------:R-:W-:Y:S01]  /*62b0*/  STL [R1+0x128], R6 ;  /* 0x0001280601007387 */ /* 0x000fe20000100800 */
[----:B0-----:R-:W-:-:S03]  /*62c0*/  IADD3 R16, P1, R6, R2, RZ ;  /* 0x0000000206107210 */ /* 0x001fc60007f3e0ff */
[----:B------:R0:W-:Y:S02]  /*62d0*/  STL [R1+0x12c], R3 ;  /* 0x00012c0301007387 */ /* 0x0001e40000100800 */
[----:B------:R-:W-:Y:S02]  /*62e0*/  IMAD.X R17, R3, 0x1, R0, P1 ;  /* 0x0000000103117824 */ /* 0x000fe400008e0600 */
[----:B0-----:R-:W2:Y:S04]  /*62f0*/  LDL.LU R3, [R1+0xf8] ;  /* 0x0000f80001037983 */ /* 0x001ea80000300800 */
[----:B------:R0:W-:Y:S01]  /*6300*/  STS.U16 [R12+UR6+0x2500], R52 ;  /* 0x002500340c007988 */ /* 0x0001e20008000406 */
[----:B------:R-:W-:-:S03]  /*6310*/  PRMT R109, RZ, 0x7610, R109 ;  /* 0x00007610ff6d7816 */ /* 0x000fc6000000006d */
[----:B------:R-:W4:Y:S04]  /*6320*/  LDL.LU R6, [R1+0x94] ;  /* 0x0000940001067983 */ /* 0x000f280000300800 */
[----:B------:R-:W3:Y:S01]  /*6330*/  LDL.LU R244, [R1+0xfc] ;  /* 0x0000fc0001f47983 */ /* 0x000ee20000300800 */
[----:B0-----:R-:W-:-:S06]  /*6340*/  PRMT R52, RZ, 0x7610, R52 ;  /* 0x00007610ff347816 */ /* 0x001fcc0000000034 */
[----:B------:R0:W4:Y:S02]  /*6350*/  @!P0 LDG.E.U16 R52, desc[UR10][R16.64] ;  /* 0x0000000a10348981 */ /* 0x000124000c1e1500 */
[----:B0-----:R-:W-:-:S05]  /*6360*/  IADD3 R16, P1, R5, R2, RZ ;  /* 0x0000000205107210 */ /* 0x001fca0007f3e0ff */
[----:B------:R-:W-:Y:S01]  /*6370*/  IMAD.X R17, R251, 0x1, R0, P1 ;  /* 0x00000001fb117824 */ /* 0x000fe200008e0600 */
[----:B------:R-:W-:Y:S04]  /*6380*/  STL [R1+0x130], R251 ;  /* 0x000130fb01007387 */ /* 0x000fe80000100800 */
[----:B------:R0:W4:Y:S04]  /*6390*/  @!P0 LDG.E.U16 R109, desc[UR10][R16.64] ;  /* 0x0000000a106d8981 */ /* 0x000128000c1e1500 */
[----:B------:R1:W-:Y:S01]  /*63a0*/  STL [R1+0x134], R248 ;  /* 0x000134f801007387 */ /* 0x0003e20000100800 */
[----:B0-----:R-:W-:-:S03]  /*63b0*/  IADD3 R16, P1, R248, R2, RZ ;  /* 0x00000002f8107210 */ /* 0x001fc60007f3e0ff */
[----:B-1----:R-:W3:Y:S02]  /*63c0*/  LDL.LU R248, [R1+0x80] ;  /* 0x0000800001f87983 */ /* 0x002ee40000300800 */
[----:B------:R-:W-:Y:S02]  /*63d0*/  IMAD.X R17, R238, 0x1, R0, P1 ;  /* 0x00000001ee117824 */ /* 0x000fe400008e0600 */
[----:B------:R0:W-:Y:S02]  /*63e0*/  STS.U16 [R12+UR6+0x2d00], R40 ;  /* 0x002d00280c007988 */ /* 0x0001e40008000406 */
[----:B0-----:R-:W-:Y:S02]  /*63f0*/  PRMT R40, RZ, 0x7610, R40 ;  /* 0x00007610ff287816 */ /* 0x001fe40000000028 */
[----:B------:R-:W-:Y:S04]  /*6400*/  STL [R1+0x138], R238 ;  /* 0x000138ee01007387 */ /* 0x000fe80000100800 */
[----:B------:R2:W4:Y:S02]  /*6410*/  @!P0 LDG.E.U16 R40, desc[UR10][R16.64] ;  /* 0x0000000a10288981 */ /* 0x000524000c1e1500 */
[----:B--2---:R-:W-:-:S02]  /*6420*/  IADD3 R16, P1, R3, R2, RZ ;  /* 0x0000000203107210 */ /* 0x004fc40007f3e0ff */
[----:B------:R-:W-:Y:S03]  /*6430*/  STL [R1+0x13c], R3 ;  /* 0x00013c0301007387 */ /* 0x000fe60000100800 */
[----:B------:R-:W-:Y:S01]  /*6440*/  IMAD.X R17, R4, 0x1, R0, P1 ;  /* 0x0000000104117824 */ /* 0x000fe200008e0600 */
[----:B------:R-:W2:Y:S04]  /*6450*/  LDL R24, [R1+0x58] ;  /* 0x0000580001187983 */ /* 0x000ea80000100800 */
[----:B------:R-:W4:Y:S04]  /*6460*/  LDL R23, [R1+0xd8] ;  /* 0x0000d80001177983 */ /* 0x000f280000100800 */
[----:B------:R-:W4:Y:S04]  /*6470*/  LDL R22, [R1+0x4c] ;  /* 0x00004c0001167983 */ /* 0x000f280000100800 */
[----:B------:R-:W4:Y:S04]  /*6480*/  LDL R21, [R1+0x40] ;  /* 0x0000400001157983 */ /* 0x000f280000100800 */
[----:B------:R-:W2:Y:S04]  /*6490*/  LDL.LU R4, [R1+0x68] ;  /* 0x0000680001047983 */ /* 0x000ea80000300800 */
[----:B------:R0:W-:Y:S01]  /*64a0*/  STS.U16 [R12+UR6+0x2900], R108 ;  /* 0x0029006c0c007988 */ /* 0x0001e20008000406 */
[----:B------:R-:W-:-:S03]  /*64b0*/  LOP3.LUT R110, R97, 0x30, RZ, 0x3c, !PT ;  /* 0x00000030616e7812 */ /* 0x000fc600078e3cff */
[----:B------:R-:W4:Y:S01]  /*64c0*/  LDL.LU R5, [R1+0x70] ;  /* 0x0000700001057983 */ /* 0x000f220000300800 */
[----:B0-----:R-:W-:-:S03]  /*64d0*/  PRMT R108, RZ, 0x7610, R108 ;  /* 0x00007610ff6c7816 */ /* 0x001fc6000000006c */
[----:B------:R0:W-:Y:S04]  /*64e0*/  STS.U16 [R110+UR6+0x2180], R103 ;  /* 0x002180676e007988 */ /* 0x0001e80008000406 */
[----:B------:R1:W-:Y:S04]  /*64f0*/  STS.U16 [R110+UR6+0x2580], R102 ;  /* 0x002580666e007988 */ /* 0x0003e80008000406 */
[----:B------:R3:W4:Y:S01]  /*6500*/  @!P0 LDG.E.U16 R108, desc[UR10][R16.64] ;  /* 0x0000000a106c8981 */ /* 0x000722000c1e1500 */
[----:B0-----:R-:W-:-:S03]  /*6510*/  PRMT R103, RZ, 0x7610, R103 ;  /* 0x00007610ff677816 */ /* 0x001fc60000000067 */
[----:B------:R0:W-:Y:S04]  /*6520*/  STS.U16 [R110+UR6+0x2980], R101 ;  /* 0x002980656e007988 */ /* 0x0001e80008000406 */
[----:B------:R0:W-:Y:S01]  /*6530*/  STS.U16 [R110+UR6+0x2d80], R100 ;  /* 0x002d80646e007988 */ /* 0x0001e20008000406 */
[----:B---3--:R-:W-:-:S03]  /*6540*/  IADD3 R16, P1, R248, R2, RZ ;  /* 0x00000002f8107210 */ /* 0x008fc60007f3e0ff */
[----:B------:R-:W3:Y:S02]  /*6550*/  LDL.LU R3, [R1+0xa4] ;  /* 0x0000a40001037983 */ /* 0x000ee40000300800 */
[----:B------:R-:W-:Y:S01]  /*6560*/  IMAD.X R17, R233, 0x1, R0, P1 ;  /* 0x00000001e9117824 */ /* 0x000fe200008e0600 */
[----:B-1----:R-:W-:Y:S01]  /*6570*/  PRMT R102, RZ, 0x7610, R102 ;  /* 0x00007610ff667816 */ /* 0x002fe20000000066 */
[----:B------:R-:W3:Y:S04]  /*6580*/  LDL.LU R238, [R1+0x20] ;  /* 0x0000200001ee7983 */ /* 0x000ee80000300800 */
[----:B------:R1:W3:Y:S01]  /*6590*/  @!P0 LDG.E.U16 R103, desc[UR10][R16.64] ;  /* 0x0000000a10678981 */ /* 0x0002e2000c1e1500 */
[----:B0-----:R-:W-:Y:S02]  /*65a0*/  PRMT R101, RZ, 0x7610, R101 ;  /* 0x00007610ff657816 */ /* 0x001fe40000000065 */
[----:B------:R-:W-:Y:S01]  /*65b0*/  PRMT R100, RZ, 0x7610, R100 ;  /* 0x00007610ff647816 */ /* 0x000fe20000000064 */
[----:B------:R-:W3:Y:S01]  /*65c0*/  LDL.LU R251, [R1+0x88] ;  /* 0x0000880001fb7983 */ /* 0x000ee20000300800 */
[----:B-1----:R-:W-:-:S05]  /*65d0*/  IADD3 R16, P1, R229, R2, RZ ;  /* 0x00000002e5107210 */ /* 0x002fca0007f3e0ff */
[----:B------:R-:W-:-:S05]  /*65e0*/  IMAD.X R17, R226, 0x1, R0, P1 ;  /* 0x00000001e2117824 */ /* 0x000fca00008e0600 */
[----:B------:R2:W3:Y:S01]  /*65f0*/  @!P0 LDG.E.U16 R102, desc[UR10][R16.64] ;  /* 0x0000000a10668981 */ /* 0x0004e2000c1e1500 */
[----:B------:R-:W-:-:S03]  /*6600*/  LOP3.LUT R110, R97, 0x40, RZ, 0x3c, !PT ;  /* 0x00000040616e7812 */ /* 0x000fc600078e3cff */
[----:B------:R0:W-:Y:S04]  /*6610*/  STL [R1+0x140], R248 ;  /* 0x000140f801007387 */ /* 0x0001e80000100800 */
[----:B------:R1:W-:Y:S04]  /*6620*/  STS.U16 [R110+UR6+0x2200], R99 ;  /* 0x002200636e007988 */ /* 0x0003e80008000406 */
[----:B0-----:R-:W3:Y:S04]  /*6630*/  LDL.LU R248, [R1+0xf0] ;  /* 0x0000f00001f87983 */ /* 0x001ee80000300800 */
[----:B------:R0:W-:Y:S01]  /*6640*/  STL [R1+0x144], R233 ;  /* 0x000144e901007387 */ /* 0x0001e20000100800 */
[----:B-1----:R-:W-:-:S03]  /*6650*/  PRMT R99, RZ, 0x7610, R99 ;  /* 0x00007610ff637816 */ /* 0x002fc60000000063 */
[----:B0-----:R-:W3:Y:S04]  /*6660*/  LDL.LU R233, [R1+0x7c] ;  /* 0x00007c0001e97983 */ /* 0x001ee80000300800 */
[----:B------:R0:W-:Y:S04]  /*6670*/  STL [R1+0x148], R229 ;  /* 0x000148e501007387 */ /* 0x0001e80000100800 */
[----:B0-----:R-:W3:Y:S04]  /*6680*/  LDL.LU R229, [R1+0xec] ;  /* 0x0000ec0001e57983 */ /* 0x001ee80000300800 */
[----:B------:R0:W-:Y:S04]  /*6690*/  STL [R1+0x14c], R226 ;  /* 0x00014ce201007387 */ /* 0x0001e80000100800 */
[----:B0-----:R-:W3:Y:S01]  /*66a0*/  LDL.LU R226, [R1+0x74] ;  /* 0x0000740001e27983 */ /* 0x001ee20000300800 */
[----:B--2---:R-:W-:-:S05]  /*66b0*/  IADD3 R16, P1, R4, R2, RZ ;  /* 0x0000000204107210 */ /* 0x004fca0007f3e0ff */
[----:B------:R-:W-:-:S05]  /*66c0*/  IMAD.X R17, R224, 0x1, R0, P1 ;  /* 0x00000001e0117824 */ /* 0x000fca00008e0600 */
[----:B------:R0:W2:Y:S02]  /*66d0*/  @!P0 LDG.E.U16 R101, desc[UR10][R16.64] ;  /* 0x0000000a10658981 */ /* 0x0000a4000c1e1500 */
[----:B0-----:R-:W-:-:S05]  /*66e0*/  IADD3 R16, P1, R24, R2, RZ ;  /* 0x0000000218107210 */ /* 0x001fca0007f3e0ff */
[----:B------:R-:W-:-:S05]  /*66f0*/  IMAD.X R17, R222, 0x1, R0, P1 ;  /* 0x00000001de117824 */ /* 0x000fca00008e0600 */
[----:B------:R4:W2:Y:S04]  /*6700*/  @!P0 LDG.E.U16 R100, desc[UR10][R16.64] ;  /* 0x0000000a10648981 */ /* 0x0008a8000c1e1500 */
[----:B------:R0:W-:Y:S01]  /*6710*/  STL [R1+0x15c], R4 ;  /* 0x00015c0401007387 */ /* 0x0001e20000100800 */
[----:B----4-:R-:W-:-:S03]  /*6720*/  IADD3 R16, P1, R23, R2, RZ ;  /* 0x0000000217107210 */ /* 0x010fc60007f3e0ff */
[----:B0-----:R-:W4:Y:S02]  /*6730*/  LDL.LU R4, [R1+0xe4] ;  /* 0x0000e40001047983 */ /* 0x001f240000300800 */
[----:B------:R-:W-:Y:S02]  /*6740*/  IMAD.X R17, R22, 0x1, R0, P1 ;  /* 0x0000000116117824 */ /* 0x000fe400008e0600 */
[----:B------:R0:W-:Y:S04]  /*6750*/  STL [R1+0x160], R224 ;  /* 0x000160e001007387 */ /* 0x0001e80000100800 */
[----:B------:R1:W2:Y:S04]  /*6760*/  @!P0 LDG.E.U16 R99, desc[UR10][R16.64] ;  /* 0x0000000a10638981 */ /* 0x0002a8000c1e1500 */
[----:B0-----:R-:W2:Y:S04]  /*6770*/  LDL.LU R224, [R1+0x64] ;  /* 0x0000640001e07983 */ /* 0x001ea80000300800 */
[----:B------:R0:W-:Y:S01]  /*6780*/  STL [R1+0x16c], R222 ;  /* 0x00016cde01007387 */ /* 0x0001e20000100800 */
[----:B-1----:R-:W-:-:S03]  /*6790*/  IADD3 R16, P1, R21, R2, RZ ;  /* 0x0000000215107210 */ /* 0x002fc60007f3e0ff */
[----:B0-----:R-:W4:Y:S04]  /*67a0*/  LDL.LU R222, [R1+0xb4] ;  /* 0x0000b40001de7983 */ /* 0x001f280000300800 */
[----:B------:R-:W2:Y:S04]  /*67b0*/  LDL R21, [R1+0x10c] ;  /* 0x00010c0001157983 */ /* 0x000ea80000100800 */
[----:B------:R-:W4:Y:S04]  /*67c0*/  LDL.LU R181, [R1] ;  /* 0x0000000001b57983 */ /* 0x000f280000300800 */
[----:B------:R-:W2:Y:S04]  /*67d0*/  LDL.LU R189, [R1+0x14] ;  /* 0x0000140001bd7983 */ /* 0x000ea80000300800 */
[----:B------:R-:W4:Y:S01]  /*67e0*/  LDL.LU R199, [R1+0xa8] ;  /* 0x0000a80001c77983 */ /* 0x000f220000300800 */
[----:B------:R-:W-:-:S03]  /*67f0*/  IMAD.X R17, R215, 0x1, R0, P1 ;  /* 0x00000001d7117824 */ /* 0x000fc600008e0600 */
[----:B------:R0:W-:Y:S02]  /*6800*/  STS.U16 [R110+UR6+0x2600], R98 ;  /* 0x002600626e007988 */ /* 0x0001e40008000406 */
[----:B0-----:R-:W-:Y:S02]  /*6810*/  PRMT R98, RZ, 0x7610, R98 ;  /* 0x00007610ff627816 */ /* 0x001fe40000000062 */
[----:B------:R0:W-:Y:S04]  /*6820*/  STS.U16 [R110+UR6+0x2a00], R96 ;  /* 0x002a00606e007988 */ /* 0x0001e80008000406 */
[----:B------:R1:W4:Y:S01]  /*6830*/  @!P0 LDG.E.U16 R98, desc[UR10][R16.64] ;  /* 0x0000000a10628981 */ /* 0x000322000c1e1500 */
[----:B0-----:R-:W-:Y:S02]  /*6840*/  PRMT R96, RZ, 0x7610, R96 ;  /* 0x00007610ff607816 */ /* 0x001fe40000000060 */
[----:B-1----:R-:W-:-:S05]  /*6850*/  IADD3 R16, P1, R211, R2, RZ ;  /* 0x00000002d3107210 */ /* 0x002fca0007f3e0ff */
[----:B------:R-:W-:Y:S01]  /*6860*/  IMAD.X R17, R210, 0x1, R0, P1 ;  /* 0x00000001d2117824 */ /* 0x000fe200008e0600 */
[----:B------:R0:W-:Y:S04]  /*6870*/  STS.U16 [R110+UR6+0x2e00], R93 ;  /* 0x002e005d6e007988 */ /* 0x0001e80008000406 */
[----:B------:R3:W4:Y:S01]  /*6880*/  @!P0 LDG.E.U16 R96, desc[UR10][R16.64] ;  /* 0x0000000a10608981 */ /* 0x000722000c1e1500 */
[----:B0-----:R-:W-:Y:S02]  /*6890*/  PRMT R93, RZ, 0x7610, R93 ;  /* 0x00007610ff5d7816 */ /* 0x001fe4000000005d */
[----:B---3--:R-:W-:-:S05]  /*68a0*/  IADD3 R16, P1, R238, R2, RZ ;  /* 0x00000002ee107210 */ /* 0x008fca0007f3e0ff */
[----:B------:R-:W-:Y:S01]  /*68b0*/  IMAD.X R17, R247, 0x1, R0, P1 ;  /* 0x00000001f7117824 */ /* 0x000fe200008e0600 */
[----:B------:R-:W-:-:S04]  /*68c0*/  LOP3.LUT R110, R97, 0x50, RZ, 0x3c, !PT ;  /* 0x00000050616e7812 */ /* 0x000fc800078e3cff */
[----:B------:R2:W3:Y:S04]  /*68d0*/  @!P0 LDG.E.U16 R93, desc[UR10][R16.64] ;  /* 0x0000000a105d8981 */ /* 0x0004e8000c1e1500 */
[----:B------:R0:W-:Y:S04]  /*68e0*/  STS.U16 [R110+UR6+0x2280], R92 ;  /* 0x0022805c6e007988 */ /* 0x0001e80008000406 */
[----:B------:R-:W-:Y:S01]  /*68f0*/  STL [R1+0x188], R215 ;  /* 0x000188d701007387 */ /* 0x000fe20000100800 */
[----:B0-----:R-:W-:-:S03]  /*6900*/  PRMT R92, RZ, 0x7610, R92 ;  /* 0x00007610ff5c7816 */ /* 0x001fc6000000005c */
[----:B------:R-:W-:Y:S04]  /*6910*/  STL [R1+0x194], R211 ;  /* 0x000194d301007387 */ /* 0x000fe80000100800 */
[----:B------:R-:W-:Y:S04]  /*6920*/  STL [R1+0x198], R210 ;  /* 0x000198d201007387 */ /* 0x000fe80000100800 */
[----:B------:R0:W-:Y:S04]  /*6930*/  STL [R1+0x158], R238 ;  /* 0x000158ee01007387 */ /* 0x0001e80000100800 */
[----:B0-----:R-:W3:Y:S04]  /*6940*/  LDL.LU R238, [R1+0x90] ;  /* 0x0000900001ee7983 */ /* 0x001ee80000300800 */
[----:B------:R0:W-:Y:S04]  /*6950*/  STL [R1+0x164], R247 ;  /* 0x000164f701007387 */ /* 0x0001e80000100800 */
[----:B0-----:R-:W3:Y:S04]  /*6960*/  LDL.LU R247, [R1+0x60] ;  /* 0x0000600001f77983 */ /* 0x001ee80000300800 */
[----:B------:R0:W-:Y:S01]  /*6970*/  STL [R1+0x168], R245 ;  /* 0x000168f501007387 */ /* 0x0001e20000100800 */
[----:B--2---:R-:W-:-:S05]  /*6980*/  IADD3 R16, P1, R189, R2, RZ ;  /* 0x00000002bd107210 */ /* 0x004fca0007f3e0ff */
[--C-:B------:R-:W-:Y:S02]  /*6990*/  IMAD.X R17, R245, 0x1, R0.reuse, P1 ;  /* 0x00000001f5117824 */ /* 0x100fe400008e0600 */
[----:B0-----:R-:W2:Y:S04]  /*69a0*/  LDL.LU R245, [R1+0x1c] ;  /* 0x00001c0001f57983 */ /* 0x001ea80000300800 */
[----:B------:R0:W3:Y:S02]  /*69b0*/  @!P0 LDG.E.U16 R92, desc[UR10][R16.64] ;  /* 0x0000000a105c8981 */ /* 0x0000e4000c1e1500 */
[----:B0-----:R-:W-:Y:S02]  /*69c0*/  IADD3 R16, P1, R21, R2, RZ ;  /* 0x0000000215107210 */ /* 0x001fe40007f3e0ff */
[----:B------:R-:W2:Y:S03]  /*69d0*/  LDL R21, [R1+0x54] ;  /* 0x0000540001157983 */ /* 0x000ea60000100800 */
[----:B----4-:R-:W-:Y:S01]  /*69e0*/  IMAD.X R17, R222, 0x1, R0, P1 ;  /* 0x00000001de117824 */ /* 0x010fe200008e0600 */
[----:B------:R0:W-:Y:S04]  /*69f0*/  STL [R1+0x174], R222 ;  /* 0x000174de01007387 */ /* 0x0001e80000100800 */
[----:B0-----:R-:W4:Y:S04]  /*6a00*/  LDL.LU R222, [R1+0xdc] ;  /* 0x0000dc0001de7983 */ /* 0x001f280000300800 */
[----:B------:R0:W-:Y:S02]  /*6a10*/  STS.U16 [R110+UR6+0x2680], R59 ;  /* 0x0026803b6e007988 */ /* 0x0001e40008000406 */
[----:B0-----:R-:W-:-:S02]  /*6a20*/  PRMT R59, RZ, 0x7610, R59 ;  /* 0x00007610ff3b7816 */ /* 0x001fc4000000003b */
[----:B------:R0:W-:Y:S04]  /*6a30*/  STS.U16 [R110+UR6+0x2a80], R58 ;  /* 0x002a803a6e007988 */ /* 0x0001e80008000406 */
[----:B------:R1:W3:Y:S01]  /*6a40*/  @!P0 LDG.E.U16 R59, desc[UR10][R16.64] ;  /* 0x0000000a103b8981 */ /* 0x0002e2000c1e1500 */
[----:B0-----:R-:W-:Y:S02]  /*6a50*/  PRMT R58, RZ, 0x7610, R58 ;  /* 0x00007610ff3a7816 */ /* 0x001fe4000000003a */
[----:B-1----:R-:W-:-:S05]  /*6a60*/  IADD3 R16, P1, R199, R2, RZ ;  /* 0x00000002c7107210 */ /* 0x002fca0007f3e0ff */
[----:B------:R-:W-:Y:S01]  /*6a70*/  IMAD.X R17, R181, 0x1, R0, P1 ;  /* 0x00000001b5117824 */ /* 0x000fe200008e0600 */
[----:B------:R0:W-:Y:S04]  /*6a80*/  STS.U16 [R110+UR6+0x2e80], R57 ;  /* 0x002e80396e007988 */ /* 0x0001e80008000406 */
[----:B------:R1:W3:Y:S01]  /*6a90*/  @!P0 LDG.E.U16 R58, desc[UR10][R16.64] ;  /* 0x0000000a103a8981 */ /* 0x0002e2000c1e1500 */
[----:B0-----:R-:W-:Y:S02]  /*6aa0*/  PRMT R57, RZ, 0x7610, R57 ;  /* 0x00007610ff397816 */ /* 0x001fe40000000039 */
[----:B-1----:R-:W-:-:S05]  /*6ab0*/  IADD3 R16, P1, R250, R2, RZ ;  /* 0x00000002fa107210 */ /* 0x002fca0007f3e0ff */
[----:B------:R-:W-:Y:S01]  /*6ac0*/  IMAD.X R17, R241, 0x1, R0, P1 ;  /* 0x00000001f1117824 */ /* 0x000fe200008e0600 */
[----:B------:R-:W-:-:S04]  /*6ad0*/  LOP3.LUT R110, R97, 0x60, RZ, 0x3c, !PT ;  /* 0x00000060616e7812 */ /* 0x000fc800078e3cff */
[----:B------:R0:W3:Y:S04]  /*6ae0*/  @!P0 LDG.E.U16 R57, desc[UR10][R16.64] ;  /* 0x0000000a10398981 */ /* 0x0000e8000c1e1500 */
[----:B------:R1:W-:Y:S01]  /*6af0*/  STS.U16 [R110+UR6+0x2300], R56 ;  /* 0x002300386e007988 */ /* 0x0003e20008000406 */
[----:B0-----:R-:W-:Y:S02]  /*6b00*/  IADD3 R16, P1, R244, R2, RZ ;  /* 0x00000002f4107210 */ /* 0x001fe40007f3e0ff */
[----:B-1----:R-:W-:-:S03]  /*6b10*/  PRMT R56, RZ, 0x7610, R56 ;  /* 0x00007610ff387816 */ /* 0x002fc60000000038 */
[----:B------:R-:W-:Y:S01]  /*6b20*/  IMAD.X R17, R6, 0x1, R0, P1 ;  /* 0x0000000106117824 */ /* 0x000fe200008e0600 */
        /* <DEDUP_REMOVED lines=8> */
[----:B-1----:R-:W-:Y:S01]  /*6bb0*/  IADD3 R16, P1, R232, R2, RZ ;  /* 0x00000002e8107210 */ /* 0x002fe20007f3e0ff */
[----:B------:R0:W-:Y:S04]  /*6bc0*/  STS.U16 [R110+UR6+0x2f00], R47 ;  /* 0x002f002f6e007988 */ /* 0x0001e80008000406 */
[----:B------:R-:W-:-:S05]  /*6bd0*/  IMAD.X R17, R231, 0x1, R0, P1 ;  /* 0x00000001e7117824 */ /* 0x000fca00008e0600 */
[----:B------:R1:W3:Y:S01]  /*6be0*/  @!P0 LDG.E.U16 R54, desc[UR10][R16.64] ;  /* 0x0000000a10368981 */ /* 0x0002e2000c1e1500 */
[----:B0-----:R-:W-:-:S05]  /*6bf0*/  LOP3.LUT R47, R97, 0x70, RZ, 0x3c, !PT ;  /* 0x00000070612f7812 */ /* 0x001fca00078e3cff */
[----:B------:R0:W-:Y:S01]  /*6c00*/  STS.U16 [R47+UR6+0x2780], R42 ;  /* 0x0027802a2f007988 */ /* 0x0001e20008000406 */
[----:B-1----:R-:W-:-:S05]  /*6c10*/  IADD3 R16, P1, R229, R2, RZ ;  /* 0x00000002e5107210 */ /* 0x002fca0007f3e0ff */
[----:B------:R-:W-:Y:S01]  /*6c20*/  IMAD.X R17, R226, 0x1, R0, P1 ;  /* 0x00000001e2117824 */ /* 0x000fe200008e0600 */
[----:B0-----:R-:W-:Y:S01]  /*6c30*/  PRMT R42, RZ, 0x7610, R42 ;  /* 0x00007610ff2a7816 */ /* 0x001fe2000000002a */
[----:B------:R0:W-:Y:S05]  /*6c40*/  STL [R1+0x170], R250 ;  /* 0x000170fa01007387 */ /* 0x0001ea0000100800 */
[----:B------:R1:W3:Y:S04]  /*6c50*/  @!P0 LDG.E.U16 R42, desc[UR10][R16.64] ;  /* 0x0000000a102a8981 */ /* 0x0002e8000c1e1500 */
[----:B------:R1:W-:Y:S04]  /*6c60*/  STS.U16 [R47+UR6+0x2b80], R43 ;  /* 0x002b802b2f007988 */ /* 0x0003e80008000406 */
[----:B0-----:R-:W3:Y:S01]  /*6c70*/  LDL.LU R250, [R1+0x8] ;  /* 0x0000080001fa7983 */ /* 0x001ee20000300800 */
[----:B-1----:R-:W-:-:S03]  /*6c80*/  IADD3 R16, P1, R4, R2, RZ ;  /* 0x0000000204107210 */ /* 0x002fc60007f3e0ff */
[----:B------:R-:W-:Y:S01]  /*6c90*/  STL [R1+0x178], R241 ;  /* 0x000178f101007387 */ /* 0x000fe20000100800 */
[----:B------:R-:W-:Y:S01]  /*6ca0*/  PRMT R43, RZ, 0x7610, R43 ;  /* 0x00007610ff2b7816 */ /* 0x000fe2000000002b */
[----:B------:R-:W-:Y:S02]  /*6cb0*/  IMAD.X R17, R224, 0x1, R0, P1 ;  /* 0x00000001e0117824 */ /* 0x000fe400008e0600 */
[----:B------:R0:W-:Y:S04]  /*6cc0*/  STL [R1+0x17c], R244 ;  /* 0x00017cf401007387 */ /* 0x0001e80000100800 */
[----:B------:R4:W3:Y:S04]  /*6cd0*/  @!P0 LDG.E.U16 R43, desc[UR10][R16.64] ;  /* 0x0000000a102b8981 */ /* 0x0008e8000c1e1500 */
[----:B0-----:R-:W3:Y:S04]  /*6ce0*/  LDL.LU R244, [R1+0x48] ;  /* 0x0000480001f47983 */ /* 0x001ee80000300800 */
[----:B------:R-:W-:Y:S04]  /*6cf0*/  STL [R1+0x180], R6 ;  /* 0x0001800601007387 */ /* 0x000fe80000100800 */
[----:B------:R-:W-:Y:S04]  /*6d00*/  STL [R1+0x184], R251 ;  /* 0x000184fb01007387 */ /* 0x000fe80000100800 */
[----:B------:R-:W-:Y:S04]  /*6d10*/  STL [R1+0x18c], R235 ;  /* 0x00018ceb01007387 */ /* 0x000fe80000100800 */
[----:B------:R0:W-:Y:S04]  /*6d20*/  STL [R1+0x190], R232 ;  /* 0x000190e801007387 */ /* 0x0001e80000100800 */
[----:B------:R-:W3:Y:S04]  /*6d30*/  LDL.LU R111, [R1+0xbc] ;  /* 0x0000bc00016f7983 */ /* 0x000ee80000300800 */
[----:B------:R-:W3:Y:S04]  /*6d40*/  LDL.LU R110, [R1+0xe8] ;  /* 0x0000e800016e7983 */ /* 0x000ee80000300800 */
[----:B------:R-:W3:Y:S04]  /*6d50*/  LDL.LU R191, [R1+0xb0] ;  /* 0x0000b00001bf7983 */ /* 0x000ee80000300800 */
[----:B------:R-:W3:Y:S04]  /*6d60*/  LDL.LU R190, [R1+0x6c] ;  /* 0x00006c0001be7983 */ /* 0x000ee80000300800 */
[----:B------:R-:W3:Y:S04]  /*6d70*/  LDL.LU R115, [R1+0x104] ;  /* 0x0001040001737983 */ /* 0x000ee80000300800 */
[----:B------:R-:W3:Y:S04]  /*6d80*/  LDL.LU R113, [R1+0xc4] ;  /* 0x0000c40001717983 */ /* 0x000ee80000300800 */
[----:B------:R-:W3:Y:S01]  /*6d90*/  LDL.LU R112, [R1+0x114] ;  /* 0x0001140001707983 */ /* 0x000ee20000300800 */
[----:B----4-:R-:W-:-:S05]  /*6da0*/  IADD3 R16, P1, R222, R2, RZ ;  /* 0x00000002de107210 */ /* 0x010fca0007f3e0ff */
[----:B--2---:R-:W-:Y:S02]  /*6db0*/  IMAD.X R17, R21, 0x1, R0, P1 ;  /* 0x0000000115117824 */ /* 0x004fe400008e0600 */
[----:B------:R-:W2:Y:S04]  /*6dc0*/  LDL.LU R21, [R1+0x110] ;  /* 0x0001100001157983 */ /* 0x000ea80000300800 */
[----:B------:R-:W4:Y:S04]  /*6dd0*/  LDL.LU R22, [R1+0xb8] ;  /* 0x0000b80001167983 */ /* 0x000f280000300800 */
        /* <DEDUP_REMOVED lines=10> */
[----:B------:R-:W2:Y:S04]  /*6e80*/  LDL.LU R210, [R1+0x34] ;  /* 0x0000340001d27983 */ /* 0x000ea80000300800 */
[----:B------:R-:W4:Y:S04]  /*6e90*/  LDL.LU R211, [R1+0xcc] ;  /* 0x0000cc0001d37983 */ /* 0x000f280000300800 */
[----:B0-----:R-:W2:Y:S04]  /*6ea0*/  LDL.LU R232, [R1+0x38] ;  /* 0x0000380001e87983 */ /* 0x001ea80000300800 */
[----:B------:R-:W2:Y:S04]  /*6eb0*/  LDL.LU R235, [R1+0x3c] ;  /* 0x00003c0001eb7983 */ /* 0x000ea80000300800 */
[----:B------:R-:W2:Y:S04]  /*6ec0*/  LDL.LU R215, [R1+0xd0] ;  /* 0x0000d00001d77983 */ /* 0x000ea80000300800 */
[----:B------:R-:W2:Y:S04]  /*6ed0*/  LDL.LU R251, [R1+0x44] ;  /* 0x0000440001fb7983 */ /* 0x000ea80000300800 */
[----:B------:R-:W2:Y:S04]  /*6ee0*/  LDL.LU R6, [R1+0xd4] ;  /* 0x0000d40001067983 */ /* 0x000ea80000300800 */
[----:B------:R-:W2:Y:S04]  /*6ef0*/  LDL.LU R241, [R1+0x50] ;  /* 0x0000500001f17983 */ /* 0x000ea80000300800 */
[----:B------:R0:W-:Y:S02]  /*6f00*/  STS.U16 [R47+UR6+0x2f80], R41 ;  /* 0x002f80292f007988 */ /* 0x0001e40008000406 */
[----:B0-----:R-:W-:-:S02]  /*6f10*/  PRMT R41, RZ, 0x7610, R41 ;  /* 0x00007610ff297816 */ /* 0x001fc40000000029 */
[----:B------:R0:W-:Y:S04]  /*6f20*/  STS.U16 [R47+UR6+0x2380], R45 ;  /* 0x0023802d2f007988 */ /* 0x0001e80008000406 */
[----:B------:R3:W2:Y:S01]  /*6f30*/  @!P0 LDG.E.U16 R41, desc[UR10][R16.64] ;  /* 0x0000000a10298981 */ /* 0x0006a2000c1e1500 */
[----:B0-----:R-:W-:-:S03]  /*6f40*/  PRMT R45, RZ, 0x7610, R45 ;  /* 0x00007610ff2d7816 */ /* 0x001fc6000000002d */
[----:B------:R0:W-:Y:S02]  /*6f50*/  STS.U16 [R97+UR6+0x1c00], R46 ;  /* 0x001c002e61007988 */ /* 0x0001e40008000406 */
[----:B0-----:R-:W-:Y:S02]  /*6f60*/  PRMT R46, RZ, 0x7610, R46 ;  /* 0x00007610ff2e7816 */ /* 0x001fe4000000002e */
[----:B------:R-:W-:Y:S01]  /*6f70*/  PRMT R47, RZ, 0x7610, R47 ;  /* 0x00007610ff2f7816 */ /* 0x000fe2000000002f */
[----:B------:R0:W-:Y:S04]  /*6f80*/  STS.U16 [R97+UR6], R15 ;  /* 0x0000000f61007988 */ /* 0x0001e80008000406 */
[----:B------:R-:W-:Y:S01]  /*6f90*/  STS.U16 [R97+UR6+0x200], R18 ;  /* 0x0002001261007988 */ /* 0x000fe20008000406 */
[----:B---3--:R-:W-:-:S05]  /*6fa0*/  IADD3 R16, P1, R244, R2, RZ ;  /* 0x00000002f4107210 */ /* 0x008fca0007f3e0ff */
[----:B------:R-:W-:-:S05]  /*6fb0*/  IMAD.X R17, R218, 0x1, R0, P1 ;  /* 0x00000001da117824 */ /* 0x000fca00008e0600 */
[----:B------:R1:W3:Y:S02]  /*6fc0*/  @!P0 LDG.E.U16 R45, desc[UR10][R16.64] ;  /* 0x0000000a102d8981 */ /* 0x0002e4000c1e1500 */
[----:B-1----:R-:W-:-:S05]  /*6fd0*/  IADD3 R16, P1, R214, R2, RZ ;  /* 0x00000002d6107210 */ /* 0x002fca0007f3e0ff */
[----:B------:R-:W-:-:S05]  /*6fe0*/  IMAD.X R17, R213, 0x1, R0, P1 ;  /* 0x00000001d5117824 */ /* 0x000fca00008e0600 */
[----:B------:R4:W3:Y:S01]  /*6ff0*/  @!P0 LDG.E.U16 R46, desc[UR10][R16.64] ;  /* 0x0000000a102e8981 */ /* 0x0008e2000c1e1500 */
[----:B0-----:R-:W-:-:S03]  /*7000*/  PRMT R15, RZ, 0x7610, R15 ;  /* 0x00007610ff0f7816 */ /* 0x001fc6000000000f */
[----:B------:R-:W-:Y:S04]  /*7010*/  STS.U16 [R97+UR6+0x1e00], R19 ;  /* 0x001e001361007988 */ /* 0x000fe80008000406 */
[----:B------:R-:W-:Y:S04]  /*7020*/  STS.U16 [R97+UR6+0x600], R52 ;  /* 0x0006003461007988 */ /* 0x000fe80008000406 */
[----:B------:R-:W-:Y:S04]  /*7030*/  STS.U16 [R97+UR6+0x400], R53 ;  /* 0x0004003561007988 */ /* 0x000fe80008000406 */
[----:B------:R0:W-:Y:S02]  /*7040*/  STS.U16 [R97+UR6+0xa00], R40 ;  /* 0x000a002861007988 */ /* 0x0001e40008000406 */
[----:B0-----:R-:W-:-:S02]  /*7050*/  PRMT R40, RZ, 0x7610, R40 ;  /* 0x00007610ff287816 */ /* 0x001fc40000000028 */
[----:B------:R0:W-:Y:S02]  /*7060*/  STS.U16 [R97+UR6+0xc00], R108 ;  /* 0x000c006c61007988 */ /* 0x0001e40008000406 */
[----:B0-----:R-:W-:Y:S02]  /*7070*/  PRMT R108, RZ, 0x7610, R108 ;  /* 0x00007610ff6c7816 */ /* 0x001fe4000000006c */
[----:B------:R0:W-:Y:S02]  /*7080*/  STS.U16 [R97+UR6+0xe00], R103 ;  /* 0x000e006761007988 */ /* 0x0001e40008000406 */
[----:B0-----:R-:W-:Y:S02]  /*7090*/  PRMT R103, RZ, 0x7610, R103 ;  /* 0x00007610ff677816 */ /* 0x001fe40000000067 */
[----:B------:R0:W-:Y:S02]  /*70a0*/  STS.U16 [R97+UR6+0x1000], R102 ;  /* 0x0010006661007988 */ /* 0x0001e40008000406 */
[----:B0-----:R-:W-:-:S02]  /*70b0*/  PRMT R102, RZ, 0x7610, R102 ;  /* 0x00007610ff667816 */ /* 0x001fc40000000066 */
[----:B----4-:R-:W-:-:S05]  /*70c0*/  IADD3 R16, P1, R211, R2, RZ ;  /* 0x00000002d3107210 */ /* 0x010fca0007f3e0ff */
[----:B--2---:R-:W-:-:S05]  /*70d0*/  IMAD.X R17, R210, 0x1, R0, P1 ;  /* 0x00000001d2117824 */ /* 0x004fca00008e0600 */
[----:B------:R0:W2:Y:S02]  /*70e0*/  @!P0 LDG.E.U16 R47, desc[UR10][R16.64] ;  /* 0x0000000a102f8981 */ /* 0x0000a4000c1e1500 */
[----:B0-----:R-:W-:-:S05]  /*70f0*/  IADD3 R16, P1, R245, R2, RZ ;  /* 0x00000002f5107210 */ /* 0x001fca0007f3e0ff */
[----:B------:R-:W-:Y:S01]  /*7100*/  IMAD.X R17, R246, 0x1, R0, P1 ;  /* 0x00000001f6117824 */ /* 0x000fe200008e0600 */
[----:B------:R-:W-:-:S04]  /*7110*/  IADD3 R18, P1, R21, R2, RZ ;  /* 0x0000000215127210 */ /* 0x000fc80007f3e0ff */
[----:B------:R0:W4:Y:S01]  /*7120*/  @!P0 LDG.E.U16 R15, desc[UR10][R16.64] ;  /* 0x0000000a100f8981 */ /* 0x000122000c1e1500 */
[----:B------:R-:W-:Y:S01]  /*7130*/  IMAD.X R19, R111, 0x1, R0, P1 ;  /* 0x000000016f137824 */ /* 0x000fe200008e0600 */
[----:B0-----:R-:W-:-:S06]  /*7140*/  PRMT R16, RZ, 0x7610, R16 ;  /* 0x00007610ff107816 */ /* 0x001fcc0000000010 */
[----:B------:R0:W4:Y:S01]  /*7150*/  @!P0 LDG.E.U16 R16, desc[UR10][R18.64] ;  /* 0x0000000a12108981 */ /* 0x000122000c1e1500 */
[----:B------:R-:W-:Y:S02]  /*7160*/  PRMT R17, RZ, 0x7610, R17 ;  /* 0x00007610ff117816 */ /* 0x000fe40000000011 */
        /* <DEDUP_REMOVED lines=9> */
[----:B------:R-:W-:-:S05]  /*7200*/  IMAD.X R53, R26, 0x1, R0, P1 ;  /* 0x000000011a357824 */ /* 0x000fca00008e0600 */
[----:B------:R0:W4:Y:S02]  /*7210*/  @!P0 LDG.E.U16 R19, desc[UR10][R52.64] ;  /* 0x0000000a34138981 */ /* 0x000124000c1e1500 */
        /* <DEDUP_REMOVED lines=10> */
[----:B------:R-:W-:Y:S01]  /*72c0*/  IMAD.X R53, R225, 0x1, R0, P1 ;  /* 0x00000001e1357824 */ /* 0x000fe200008e0600 */
        /* <DEDUP_REMOVED lines=84> */
[----:B------:R-:W-:-:S05]  /*7810*/  IMAD.X R53, R212, 0x1, R0, P1 ;  /* 0x00000001d4357824 */ /* 0x000fca00008e0600 */
[----:B------:R0:W4:Y:S02]  /*7820*/  @!P0 LDG.E.U16 R42, desc[UR10][R52.64] ;  /* 0x0000000a342a8981 */ /* 0x000124000c1e1500 */
[----:B0-----:R-:W0:Y:S02]  /*7830*/  S2R R52, SR_TID.X ;  /* 0x0000000000347919 */ /* 0x001e240000002100 */
[----:B------:R1:W-:Y:S04]  /*7840*/  STS.U16 [R44+UR6+0x1480], R41 ;  /* 0x001480292c007988 */ /* 0x0003e80008000406 */
[----:B------:R4:W-:Y:S04]  /*7850*/  STS.U16 [R44+UR6+0x1280], R43 ;  /* 0x0012802b2c007988 */ /* 0x0009e80008000406 */
[----:B---3--:R-:W-:Y:S01]  /*7860*/  STS.U16 [R44+UR6+0x1680], R45 ;  /* 0x0016802d2c007988 */ /* 0x008fe20008000406 */
[C---:B0-----:R-:W-:Y:S01]  /*7870*/  LOP3.LUT R180, R52.reuse, 0x7, RZ, 0xc0, !PT ;  /* 0x0000000734b47812 */ /* 0x041fe200078ec0ff */
[----:B-1----:R-:W-:-:S04]  /*7880*/  IMAD.SHL.U32 R41, R52, 0x2, RZ ;  /* 0x0000000234297824 */ /* 0x002fc800078e00ff */
[----:B------:R-:W-:-:S05]  /*7890*/  IMAD R180, R180, 0x90, RZ ;  /* 0x00000090b4b47824 */ /* 0x000fca00078e02ff */
[----:B------:R-:W-:Y:S01]  /*78a0*/  LOP3.LUT R180, R180, 0x10, R41, 0x78, !PT ;  /* 0x00000010b4b47812 */ /* 0x000fe200078e7829 */
[----:B------:R-:W-:Y:S01]  /*78b0*/  IMAD.SHL.U32 R41, R228, 0x2, RZ ;  /* 0x00000002e4297824 */ /* 0x000fe200078e00ff */
[----:B------:R-:W-:Y:S04]  /*78c0*/  STS.U16 [R44+UR6+0x1880], R46 ;  /* 0x0018802e2c007988 */ /* 0x000fe80008000406 */
[----:B------:R-:W-:Y:S01]  /*78d0*/  LOP3.LUT R41, R41, 0x30, RZ, 0x3c, !PT ;  /* 0x0000003029297812 */ /* 0x000fe200078e3cff */
[----:B--2---:R-:W-:Y:S04]  /*78e0*/  STS.U16 [R44+UR6+0x1a80], R47 ;  /* 0x001a802f2c007988 */ /* 0x004fe80008000406 */
[----:B------:R-:W-:Y:S04]  /*78f0*/  STS.U16 [R12+UR6+0x1b00], R8 ;  /* 0x001b00080c007988 */ /* 0x000fe80008000406 */
[----:B------:R-:W-:Y:S04]  /*7900*/  STS.U16 [R12+UR6+0x1d00], R14 ;  /* 0x001d000e0c007988 */ /* 0x000fe80008000406 */
[----:B------:R-:W-:Y:S04]  /*7910*/  STS.U16 [R12+UR6+0x1f00], R13 ;  /* 0x001f000d0c007988 */ /* 0x000fe80008000406 */
[----:B----4-:R-:W-:Y:S04]  /*7920*/  STS.U16 [R12+UR6+0x100], R15 ;  /* 0x0001000f0c007988 */ /* 0x010fe80008000406 */
[----:B------:R-:W-:Y:S04]  /*7930*/  STS.U16 [R12+UR6+0x300], R16 ;  /* 0x000300100c007988 */ /* 0x000fe80008000406 */
        /* <DEDUP_REMOVED lines=19> */
[----:B------:R-:W-:Y:S01]  /*7a70*/  STS.U16 [R41+UR6+0xb80], R92 ;  /* 0x000b805c29007988 */ /* 0x000fe20008000406 */
[----:B------:R-:W-:-:S03]  /*7a80*/  IMAD.SHL.U32 R52, R52, 0x40, RZ ;  /* 0x0000004034347824 */ /* 0x000fc600078e00ff */
[----:B------:R-:W-:Y:S02]  /*7a90*/  STS.U16 [R41+UR6+0xd80], R59 ;  /* 0x000d803b29007988 */ /* 0x000fe40008000406 */
[----:B------:R-:W-:Y:S02]  /*7aa0*/  LOP3.LUT R180, R180, 0x400, R52, 0xf8, !PT ;  /* 0x00000400b4b47812 */ /* 0x000fe400078ef834 */
[----:B------:R-:W-:Y:S01]  /*7ab0*/  STS.U16 [R41+UR6+0xf80], R58 ;  /* 0x000f803a29007988 */ /* 0x000fe20008000406 */
[----:B------:R-:W-:-:S03]  /*7ac0*/  IMAD.MOV.U32 R109, RZ, RZ, R227 ;  /* 0x000000ffff6d7224 */ /* 0x000fc600078e00e3 */
[----:B------:R-:W-:Y:S01]  /*7ad0*/  STS.U16 [R41+UR6+0x1180], R57 ;  /* 0x0011803929007988 */ /* 0x000fe20008000406 */
[----:B------:R-:W-:-:S03]  /*7ae0*/  IMAD.MOV.U32 R43, RZ, RZ, R181 ;  /* 0x000000ffff2b7224 */ /* 0x000fc600078e00b5 */
[----:B------:R-:W-:Y:S04]  /*7af0*/  STS.U16 [R41+UR6+0x1380], R56 ;  /* 0x0013803829007988 */ /* 0x000fe80008000406 */
[----:B------:R-:W-:Y:S04]  /*7b00*/  STS.U16 [R41+UR6+0x1580], R55 ;  /* 0x0015803729007988 */ /* 0x000fe80008000406 */
[----:B------:R-:W-:Y:S04]  /*7b10*/  STS.U16 [R41+UR6+0x1780], R54 ;  /* 0x0017803629007988 */ /* 0x000fe80008000406 */
[----:B------:R-:W-:Y:S01]  /*7b20*/  STS.U16 [R41+UR6+0x1980], R42 ;  /* 0x0019802a29007988 */ /* 0x000fe20008000406 */
[----:B------:R-:W-:Y:S01]  /*7b30*/  BAR.SYNC.DEFER_BLOCKING 0x0 ;  /* 0x0000000000007b1d */ /* 0x000fe20000010000 */
[----:B------:R-:W-:-:S02]  /*7b40*/  LOP3.LUT R181, R180, 0x20, RZ, 0x3c, !PT ;  /* 0x00000020b4b57812 */ /* 0x000fc400078e3cff */
[C---:B------:R-:W-:Y:S02]  /*7b50*/  LOP3.LUT R227, R180.reuse, 0x40, RZ, 0x3c, !PT ;  /* 0x00000040b4e37812 */ /* 0x040fe400078e3cff */
[----:B------:R-:W-:Y:S01]  /*7b60*/  LOP3.LUT R228, R180, 0x60, RZ, 0x3c, !PT ;  /* 0x00000060b4e47812 */ /* 0x000fe200078e3cff */
[----:B------:R-:W-:Y:S04]  /*7b70*/  LDSM.16.MT88.4 R56, [R180+UR6+0x2000] ;  /* 0x00200006b438783b */ /* 0x000fe80008004200 */
[----:B------:R-:W0:Y:S04]  /*7b80*/  LDSM.16.M88.4 R8, [R7+UR8] ;  /* 0x000000080708783b */ /* 0x000e280008000200 */
[----:B------:R-:W1:Y:S04]  /*7b90*/  LDSM.16.MT88.4 R52, [R181+UR6+0x2000] ;  /* 0x00200006b534783b */ /* 0x000e680008004200 */
[----:B------:R-:W2:Y:S04]  /*7ba0*/  LDSM.16.MT88.4 R96, [R227+UR6+0x2000] ;  /* 0x00200006e360783b */ /* 0x000ea80008004200 */
[----:B------:R-:W3:Y:S04]  /*7bb0*/  LDSM.16.MT88.4 R92, [R228+UR6+0x2000] ;  /* 0x00200006e45c783b */ /* 0x000ee80008004200 */
[----:B------:R-:W4:Y:S04]  /*7bc0*/  LDSM.16.M88.4 R16, [R7+UR8+0x800] ;  /* 0x000800080710783b */ /* 0x000f280008000200 */
[----:B------:R-:W4:Y:S04]  /*7bd0*/  LDSM.16.M88.4 R100, [R7+UR8+0xc00] ;  /* 0x000c00080764783b */ /* 0x000f280008000200 */
[----:B------:R-:W-:Y:S04]  /*7be0*/  LDSM.16.M88.4 R44, [R7+UR8+0x1400] ;  /* 0x00140008072c783b */ /* 0x000fe80008000200 */
[----:B------:R-:W-:Y:S01]  /*7bf0*/  LDSM.16.M88.4 R12, [R7+UR8+0x400] ;  /* 0x00040008070c783b */ /* 0x000fe20008000200 */
[-C--:B0-----:R-:W-:Y:S06]  /*7c00*/  HMMA.16816.F32.BF16 R136, R56, R8.reuse, R136 ;  /* 0x000000083888723c */ /* 0x081fec0000041888 */
[-C--:B-1----:R-:W-:Y:S06]  /*7c10*/  HMMA.16816.F32.BF16 R144, R52, R8.reuse, R144 ;  /* 0x000000083490723c */ /* 0x082fec0000041890 */
[-C--:B--2---:R-:W-:Y:S06]  /*7c20*/  HMMA.16816.F32.BF16 R184, R96, R8.reuse, R184 ;  /* 0x0000000860b8723c */ /* 0x084fec00000418b8 */
[----:B---3--:R-:W-:Y:S07]  /*7c30*/  HMMA.16816.F32.BF16 R28, R92, R8, R28 ;  /* 0x000000085c1c723c */ /* 0x008fee000004181c */
[----:B------:R-:W-:-:S02]  /*7c40*/  IMAD.MOV.U32 R8, RZ, RZ, R43 ;  /* 0x000000ffff087224 */ /* 0x000fc400078e002b */
[----:B------:R-:W0:Y:S01]  /*7c50*/  LDSM.16.M88.4 R40, [R7+UR8+0x1000] ;  /* 0x001000080728783b */ /* 0x000e220008000200 */
[----:B----4-:R-:W-:Y:S01]  /*7c60*/  HMMA.16816.F32.BF16 R128, R56, R16, R128 ;  /* 0x000000103880723c */ /* 0x010fe20000041880 */
[----:B------:R-:W-:-:S05]  /*7c70*/  IMAD.MOV.U32 R9, RZ, RZ, R109 ;  /* 0x000000ffff097224 */ /* 0x000fca00078e006d */
[-C--:B------:R-:W-:Y:S06]  /*7c80*/  HMMA.16816.F32.BF16 R152, R52, R16.reuse, R152 ;  /* 0x000000103498723c */ /* 0x080fec0000041898 */
[-C--:B------:R-:W-:Y:S06]  /*7c90*/  HMMA.16816.F32.BF16 R76, R96, R16.reuse, R76 ;  /* 0x00000010604c723c */ /* 0x080fec000004184c */
[----:B------:R-:W-:Y:S06]  /*7ca0*/  HMMA.16816.F32.BF16 R36, R92, R16, R36 ;  /* 0x000000105c24723c */ /* 0x000fec0000041824 */
[----:B------:R-:W-:Y:S01]  /*7cb0*/  HMMA.16816.F32.BF16 R124, R56, R100, R124 ;  /* 0x00000064387c723c */ /* 0x000fe2000004187c */
[----:B------:R-:W-:-:S02]  /*7cc0*/  IMAD.MOV.U32 R17, RZ, RZ, R111 ;  /* 0x000000ffff117224 */ /* 0x000fc400078e006f */
[----:B------:R-:W-:Y:S02]  /*7cd0*/  IMAD.MOV.U32 R16, RZ, RZ, R110 ;  /* 0x000000ffff107224 */ /* 0x000fe400078e006e */
[----:B------:R-:W1:Y:S01]  /*7ce0*/  LDSM.16.M88.4 R108, [R7+UR8+0x1800] ;  /* 0x00180008076c783b */ /* 0x000e620008000200 */
[-C--:B------:R-:W-:Y:S06]  /*7cf0*/  HMMA.16816.F32.BF16 R120, R52, R100.reuse, R120 ;  /* 0x000000643478723c */ /* 0x080fec0000041878 */
[-C--:B------:R-:W-:Y:S06]  /*7d00*/  HMMA.16816.F32.BF16 R160, R96, R100.reuse, R160 ;  /* 0x0000006460a0723c */ /* 0x080fec00000418a0 */
[----:B------:R-:W-:Y:S06]  /*7d10*/  HMMA.16816.F32.BF16 R104, R92, R100, R104 ;  /* 0x000000645c68723c */ /* 0x000fec0000041868 */
[----:B0-----:R-:W-:Y:S01]  /*7d20*/  HMMA.16816.F32.BF16 R84, R56, R40, R84 ;  /* 0x000000283854723c */ /* 0x001fe20000041854 */
[----:B------:R-:W-:-:S05]  /*7d30*/  IMAD.MOV.U32 R100, RZ, RZ, R114 ;  /* 0x000000ffff647224 */ /* 0x000fca00078e0072 */
[-C--:B------:R-:W-:Y:S06]  /*7d40*/  HMMA.16816.F32.BF16 R116, R52, R40.reuse, R116 ;  /* 0x000000283474723c */ /* 0x080fec0000041874 */
[-C--:B------:R-:W-:Y:S06]  /*7d50*/  HMMA.16816.F32.BF16 R164, R96, R40.reuse, R164 ;  /* 0x0000002860a4723c */ /* 0x080fec00000418a4 */
[----:B------:R-:W-:Y:S06]  /*7d60*/  HMMA.16816.F32.BF16 R140, R92, R40, R140 ;  /* 0x000000285c8c723c */ /* 0x000fec000004188c */
[----:B------:R-:W-:Y:S01]  /*7d70*/  HMMA.16816.F32.BF16 R48, R56, R44, R48 ;  /* 0x0000002c3830723c */ /* 0x000fe20000041830 */
[----:B------:R-:W-:-:S05]  /*7d80*/  IMAD.MOV.U32 R41, RZ, RZ, R115 ;  /* 0x000000ffff297224 */ /* 0x000fca00078e0073 */
[-C--:B------:R-:W-:Y:S06]  /*7d90*/  HMMA.16816.F32.BF16 R60, R52, R44.reuse, R60 ;  /* 0x0000002c343c723c */ /* 0x080fec000004183c */
[-C--:B------:R-:W-:Y:S06]  /*7da0*/  HMMA.16816.F32.BF16 R172, R96, R44.reuse, R172 ;  /* 0x0000002c60ac723c */ /* 0x080fec00000418ac */
[----:B------:R-:W-:Y:S07]  /*7db0*/  HMMA.16816.F32.BF16 R176, R92, R44, R176 ;  /* 0x0000002c5cb0723c */ /* 0x000fee00000418b0 */
[----:B------:R-:W-:-:S02]  /*7dc0*/  IMAD.MOV.U32 R44, RZ, RZ, R113 ;  /* 0x000000ffff2c7224 */ /* 0x000fc400078e0071 */
[----:B------:R-:W-:Y:S02]  /*7dd0*/  IMAD.MOV.U32 R45, RZ, RZ, R112 ;  /* 0x000000ffff2d7224 */ /* 0x000fe400078e0070 */
[----:B------:R-:W0:Y:S01]  /*7de0*/  LDSM.16.M88.4 R112, [R7+UR8+0x1c00] ;  /* 0x001c00080770783b */ /* 0x000e220008000200 */
[C---:B------:R-:W-:Y:S06]  /*7df0*/  HMMA.16816.F32.BF16 R132, R56.reuse, R12, R132 ;  /* 0x0000000c3884723c */ /* 0x040fec0000041884 */
[C---:B-1----:R-:W-:Y:S06]  /*7e00*/  HMMA.16816.F32.BF16 R80, R56.reuse, R108, R80 ;  /* 0x0000006c3850723c */ /* 0x042fec0000041850 */
[----:B0-----:R-:W-:Y:S07]  /*7e10*/  HMMA.16816.F32.BF16 R88, R56, R112, R88 ;  /* 0x000000703858723c */ /* 0x001fee0000041858 */
[----:B------:R-:W-:-:S02]  /*7e20*/  IMAD.MOV.U32 R58, RZ, RZ, R21 ;  /* 0x000000ffff3a7224 */ /* 0x000fc400078e0015 */
[----:B------:R-:W2:Y:S01]  /*7e30*/  LDL.LU R21, [R1+0x1d0] ;  /* 0x0001d00001157983 */ /* 0x000ea20000300800 */
[----:B------:R-:W-:Y:S02]  /*7e40*/  IMAD.MOV.U32 R56, RZ, RZ, R22 ;  /* 0x000000ffff387224 */ /* 0x000fe400078e0016 */
[----:B------:R-:W-:Y:S01]  /*7e50*/  IMAD.MOV.U32 R57, RZ, RZ, R23 ;  /* 0x000000ffff397224 */ /* 0x000fe200078e0017 */
[----:B------:R-:W2:Y:S04]  /*7e60*/  LDL.LU R22, [R1+0x1cc] ;  /* 0x0001cc0001167983 */ /* 0x000ea80000300800 */
[----:B------:R-:W2:Y:S01]  /*7e70*/  LDL.LU R23, [R1+0x1c8] ;  /* 0x0001c80001177983 */ /* 0x000ea20000300800 */
[----:B------:R-:W-:Y:S01]  /*7e80*/  HMMA.16816.F32.BF16 R148, R52, R12, R148 ;  /* 0x0000000c3494723c */ /* 0x000fe20000041894 */
[----:B------:R-:W-:-:S02]  /*7e90*/  IMAD.MOV.U32 R59, RZ, RZ, R207 ;  /* 0x000000ffff3b7224 */ /* 0x000fc400078e00cf */
[----:B------:R-:W3:Y:S03]  /*7ea0*/  LDL.LU R207, [R1+0x1c4] ;  /* 0x0001c40001cf7983 */ /* 0x000ee60000300800 */
[C---:B------:R-:W-:Y:S06]  /*7eb0*/  HMMA.16816.F32.BF16 R64, R52.reuse, R108, R64 ;  /* 0x0000006c3440723c */ /* 0x040fec0000041840 */
[----:B------:R-:W-:Y:S07]  /*7ec0*/  HMMA.16816.F32.BF16 R68, R52, R112, R68 ;  /* 0x000000703444723c */ /* 0x000fee0000041844 */
[----:B------:R-:W-:-:S02]  /*7ed0*/  IMAD.MOV.U32 R52, RZ, RZ, R199 ;  /* 0x000000ffff347224 */ /* 0x000fc400078e00c7 */
[----:B------:R-:W4:Y:S01]  /*7ee0*/  LDL.LU R199, [R1+0x1c0] ;  /* 0x0001c00001c77983 */ /* 0x000f220000300800 */
[----:B------:R-:W-:Y:S01]  /*7ef0*/  IMAD.MOV.U32 R53, RZ, RZ, R200 ;  /* 0x000000ffff357224 */ /* 0x000fe200078e00c8 */
[----:B------:R-:W-:Y:S01]  /*7f00*/  HMMA.16816.F32.BF16 R72, R96, R12, R72 ;  /* 0x0000000c6048723c */ /* 0x000fe20000041848 */
[----:B------:R-:W-:Y:S01]  /*7f10*/  IMAD.MOV.U32 R54, RZ, RZ, R208 ;  /* 0x000000ffff367224 */ /* 0x000fe200078e00d0 */
[----:B------:R-:W3:Y:S01]  /*7f20*/  LDL.LU R200, [R1+0x1bc] ;  /* 0x0001bc0001c87983 */ /* 0x000ee20000300800 */
[----:B------:R-:W-:-:S03]  /*7f30*/  IMAD.MOV.U32 R55, RZ, RZ, R24 ;  /* 0x000000ffff377224 */ /* 0x000fc600078e0018 */
[C---:B------:R-:W-:Y:S01]  /*7f40*/  HMMA.16816.F32.BF16 R156, R96.reuse, R108, R156 ;  /* 0x0000006c609c723c */ /* 0x040fe2000004189c */
[----:B------:R-:W4:Y:S04]  /*7f50*/  LDL.LU R208, [R1+0x1b8] ;  /* 0x0001b80001d07983 */ /* 0x000f280000300800 */
[----:B------:R-:W3:Y:S01]  /*7f60*/  LDL.LU R24, [R1+0x1b4] ;  /* 0x0001b40001187983 */ /* 0x000ee20000300800 */
[----:B--2---:R-:W-:Y:S07]  /*7f70*/  HMMA.16816.F32.BF16 R20, R96, R112, R20 ;  /* 0x000000706014723c */ /* 0x004fee0000041814 */
[----:B------:R-:W-:-:S02]  /*7f80*/  IMAD.MOV.U32 R96, RZ, RZ, R25 ;  /* 0x000000ffff607224 */ /* 0x000fc400078e0019 */
[----:B------:R-:W3:Y:S01]  /*7f90*/  LDL.LU R25, [R1+0x1b0] ;  /* 0x0001b00001197983 */ /* 0x000ee20000300800 */
[----:B------:R-:W-:Y:S02]  /*7fa0*/  IMAD.MOV.U32 R98, RZ, RZ, R26 ;  /* 0x000000ffff627224 */ /* 0x000fe400078e001a */
[----:B------:R-:W-:Y:S01]  /*7fb0*/  IMAD.MOV.U32 R99, RZ, RZ, R27 ;  /* 0x000000ffff637224 */ /* 0x000fe200078e001b */
[----:B------:R-:W3:Y:S04]  /*7fc0*/  LDL.LU R26, [R1+0x1ac] ;  /* 0x0001ac00011a7983 */ /* 0x000ee80000300800 */
[----:B------:R-:W3:Y:S01]  /*7fd0*/  LDL.LU R27, [R1+0x1a8] ;  /* 0x0001a800011b7983 */ /* 0x000ee20000300800 */
[----:B------:R-:W-:Y:S01]  /*7fe0*/  HMMA.16816.F32.BF16 R32, R92, R12, R32 ;  /* 0x0000000c5c20723c */ /* 0x000fe20000041820 */
[----:B------:R-:W-:-:S05]  /*7ff0*/  IMAD.MOV.U32 R40, RZ, RZ, R8 ;  /* 0x000000ffff287224 */ /* 0x000fca00078e0008 */
[----:B------:R-:W-:Y:S01]  /*8000*/  HMMA.16816.F32.BF16 R168, R92, R108, R168 ;  /* 0x0000006c5ca8723c */ /* 0x000fe200000418a8 */
[----:B------:R-:W-:Y:S02]  /*8010*/  IMAD.MOV.U32 R8, RZ, RZ, R191 ;  /* 0x000000ffff087224 */ /* 0x000fe400078e00bf */
[----:B------:R-:W-:Y:S02]  /*8020*/  IMAD.MOV.U32 R13, RZ, RZ, R190 ;  /* 0x000000ffff0d7224 */ /* 0x000fe400078e00be */
[----:B------:R-:W-:Y:S02]  /*8030*/  IMAD.MOV.U32 R12, RZ, RZ, R189 ;  /* 0x000000ffff0c7224 */ /* 0x000fe400078e00bd */
[----:B------:R-:W-:Y:S02]  /*8040*/  IMAD.MOV.U32 R101, RZ, RZ, R188 ;  /* 0x000000ffff657224 */ /* 0x000fe400078e00bc */
[----:B------:R-:W0:Y:S01]  /*8050*/  LDSM.16.MT88.4 R188, [R180+UR6+0x2800] ;  /* 0x00280006b4bc783b */ /* 0x000e220008004200 */
[----:B------:R-:W-:-:S03]  /*8060*/  IMAD.MOV.U32 R97, RZ, RZ, R201 ;  /* 0x000000ffff617224 */ /* 0x000fc600078e00c9 */
[----:B------:R-:W2:Y:S01]  /*8070*/  LDL.LU R201, [R1+0x1a4] ;  /* 0x0001a40001c97983 */ /* 0x000ea20000300800 */
[C---:B0-----:R-:W-:Y:S06]  /*8080*/  HMMA.16816.F32.BF16 R136, R188.reuse, R10, R136 ;  /* 0x0000000abc88723c */ /* 0x041fec0000041888 */
[C---:B------:R-:W-:Y:S06]  /*8090*/  HMMA.16816.F32.BF16 R132, R188.reuse, R14, R132 ;  /* 0x0000000ebc84723c */ /* 0x040fec0000041884 */
[C---:B------:R-:W-:Y:S06]  /*80a0*/  HMMA.16816.F32.BF16 R128, R188.reuse, R18, R128 ;  /* 0x00000012bc80723c */ /* 0x040fec0000041880 */
[C---:B------:R-:W-:Y:S06]  /*80b0*/  HMMA.16816.F32.BF16 R124, R188.reuse, R102, R124 ;  /* 0x00000066bc7c723c */ /* 0x040fec000004187c */
[C---:B------:R-:W-:Y:S06]  /*80c0*/  HMMA.16816.F32.BF16 R84, R188.reuse, R42, R84 ;  /* 0x0000002abc54723c */ /* 0x040fec0000041854 */
[C---:B------:R-:W-:Y:S06]  /*80d0*/  HMMA.16816.F32.BF16 R48, R188.reuse, R46, R48 ;  /* 0x0000002ebc30723c */ /* 0x040fec0000041830 */
[C---:B------:R-:W-:Y:S06]  /*80e0*/  HMMA.16816.F32.BF16 R80, R188.reuse, R110, R80 ;  /* 0x0000006ebc50723c */ /* 0x040fec0000041850 */
[----:B------:R-:W-:Y:S06]  /*80f0*/  HMMA.16816.F32.BF16 R88, R188, R114, R88 ;  /* 0x00000072bc58723c */ /* 0x000fec0000041858 */
[----:B---3--:R-:W-:Y:S07]  /*8100*/  HMMA.16816.F32.BF16 R24, R92, R112, R24 ;  /* 0x000000705c18723c */ /* 0x008fee0000041818 */
[----:B------:R-:W-:-:S02]  /*8110*/  IMAD.MOV.U32 R95, RZ, RZ, R192 ;  /* 0x000000ffff5f7224 */ /* 0x000fc400078e00c0 */
[----:B------:R-:W0:Y:S01]  /*8120*/  LDC R192, c[0x0][0x23c] ;  /* 0x00008f00ffc07b82 */ /* 0x000e220000000800 */
[----:B------:R-:W-:Y:S02]  /*8130*/  IMAD.MOV.U32 R93, RZ, RZ, R98 ;  /* 0x000000ffff5d7224 */ /* 0x000fe400078e0062 */
[----:B------:R-:W-:Y:S02]  /*8140*/  IMAD.MOV.U32 R113, RZ, RZ, R8 ;  /* 0x000000ffff717224 */ /* 0x000fe400078e0008 */
[----:B------:R-:W-:Y:S02]  /*8150*/  IMAD.MOV.U32 R98, RZ, RZ, R9 ;  /* 0x000000ffff627224 */ /* 0x000fe400078e0009 */
[----:B------:R-:W-:Y:S02]  /*8160*/  IMAD.MOV.U32 R8, RZ, RZ, R194 ;  /* 0x000000ffff087224 */ /* 0x000fe400078e00c2 */
[----:B------:R-:W-:Y:S02]  /*8170*/  IMAD.MOV.U32 R9, RZ, RZ, R209 ;  /* 0x000000ffff097224 */ /* 0x000fe400078e00d1 */
[----:B------:R-:W3:Y:S01]  /*8180*/  LDL.LU R209, [R1+0x1a0] ;  /* 0x0001a00001d17983 */ /* 0x000ee20000300800 */
[----:B0-----:R-:W-:-:S04]  /*8190*/  IMAD.SHL.U32 R192, R192, 0x20, RZ ;  /* 0x00000020c0c07824 */ /* 0x001fc800078e00ff */
[----:B------:R-:W-:-:S04]  /*81a0*/  IMAD.WIDE R8, R192, 0x2, R8 ;  /* 0x00000002c0087825 */ /* 0x000fc800078e0208 */
[----:B------:R-:W-:Y:S01]  /*81b0*/  IMAD.MOV.U32 R194, RZ, RZ, R8 ;  /* 0x000000ffffc27224 */ /* 0x000fe200078e0008 */
[----:B------:R0:W-:Y:S01]  /*81c0*/  STL [R1+0x28], R9 ;  /* 0x0000280901007387 */ /* 0x0001e20000100800 */
[----:B------:R-:W-:Y:S02]  /*81d0*/  IMAD.MOV.U32 R8, RZ, RZ, R197 ;  /* 0x000000ffff087224 */ /* 0x000fe400078e00c5 */
[----:B0-----:R-:W-:Y:S02]  /*81e0*/  IMAD.MOV.U32 R9, RZ, RZ, R202 ;  /* 0x000000ffff097224 */ /* 0x001fe400078e00ca */
[----:B------:R-:W2:Y:S01]  /*81f0*/  LDL.LU R202, [R1+0x19c] ;  /* 0x00019c0001ca7983 */ /* 0x000ea20000300800 */
[----:B------:R-:W-:-:S05]  /*8200*/  IMAD.WIDE R8, R192, 0x2, R8 ;  /* 0x00000002c0087825 */ /* 0x000fca00078e0208 */
[----:B------:R-:W-:Y:S04]  /*8210*/  STL [R1+0x2c], R9 ;  /* 0x00002c0901007387 */ /* 0x000fe80000100800 */
[----:B------:R-:W2:Y:S01]  /*8220*/  LDL.LU R190, [R1+0x30] ;  /* 0x0000300001be7983 */ /* 0x000ea20000300800 */
[----:B------:R-:W-:Y:S02]  /*8230*/  IMAD.MOV.U32 R94, RZ, RZ, R13 ;  /* 0x000000ffff5e7224 */ /* 0x000fe400078e000d */
[----:B------:R-:W-:Y:S02]  /*8240*/  IMAD.MOV.U32 R108, RZ, RZ, R183 ;  /* 0x000000ffff6c7224 */ /* 0x000fe400078e00b7 */
[----:B------:R-:W-:Y:S02]  /*8250*/  IMAD.MOV.U32 R109, RZ, RZ, R182 ;  /* 0x000000ffff6d7224 */ /* 0x000fe400078e00b6 */
[----:B------:R-:W-:Y:S01]  /*8260*/  IMAD.MOV.U32 R92, RZ, RZ, R94 ;  /* 0x000000ffff5c7224 */ /* 0x000fe200078e005e */
[----:B------:R-:W0:Y:S01]  /*8270*/  LDSM.16.MT88.4 R180, [R181+UR6+0x2800] ;  /* 0x00280006b5b4783b */ /* 0x000e220008004200 */
[----:B------:R-:W-:-:S02]  /*8280*/  IMAD.MOV.U32 R191, RZ, RZ, R95 ;  /* 0x000000ffffbf7224 */ /* 0x000fc400078e005f */
[----:B------:R-:W-:Y:S02]  /*8290*/  IMAD.MOV.U32 R95, RZ, RZ, R55 ;  /* 0x000000ffff5f7224 */ /* 0x000fe400078e0037 */
[----:B------:R-:W-:Y:S02]  /*82a0*/  IMAD.MOV.U32 R94, RZ, RZ, R40 ;  /* 0x000000ffff5e7224 */ /* 0x000fe400078e0028 */
[----:B------:R-:W-:Y:S02]  /*82b0*/  IMAD.MOV.U32 R55, RZ, RZ, R16 ;  /* 0x000000ffff377224 */ /* 0x000fe400078e0010 */
[----:B------:R-:W-:Y:S02]  /*82c0*/  IMAD.MOV.U32 R40, RZ, RZ, R17 ;  /* 0x000000ffff287224 */ /* 0x000fe400078e0011 */
[----:B------:R-:W-:Y:S02]  /*82d0*/  IMAD.MOV.U32 R16, RZ, RZ, R196 ;  /* 0x000000ffff107224 */ /* 0x000fe400078e00c4 */
[----:B------:R-:W-:-:S02]  /*82e0*/  IMAD.MOV.U32 R17, RZ, RZ, R205 ;  /* 0x000000ffff117224 */ /* 0x000fc400078e00cd */
[----:B------:R-:W-:Y:S02]  /*82f0*/  IMAD.MOV.U32 R197, RZ, RZ, R8 ;  /* 0x000000ffffc57224 */ /* 0x000fe400078e0008 */
[----:B------:R-:W-:-:S04]  /*8300*/  IMAD.WIDE R16, R192, 0x2, R16 ;  /* 0x00000002c0107825 */ /* 0x000fc800078e0210 */
[----:B------:R-:W-:Y:S02]  /*8310*/  IMAD.MOV.U32 R8, RZ, RZ, R200 ;  /* 0x000000ffff087224 */ /* 0x000fe400078e00c8 */
[----:B------:R-:W-:Y:S02]  /*8320*/  IMAD.MOV.U32 R196, RZ, RZ, R16 ;  /* 0x000000ffffc47224 */ /* 0x000fe400078e0010 */
[----:B------:R-:W-:Y:S02]  /*8330*/  IMAD.MOV.U32 R205, RZ, RZ, R17 ;  /* 0x000000ffffcd7224 */ /* 0x000fe400078e0011 */
[----:B----4-:R-:W-:Y:S02]  /*8340*/  IMAD.MOV.U32 R16, RZ, RZ, R199 ;  /* 0x000000ffff107224 */ /* 0x010fe400078e00c7 */
[----:B------:R-:W-:Y:S02]  /*8350*/  IMAD.MOV.U32 R17, RZ, RZ, R207 ;  /* 0x000000ffff117224 */ /* 0x000fe400078e00cf */
[----:B------:R-:W-:-:S04]  /*8360*/  IMAD.WIDE R16, R192, 0x2, R16 ;  /* 0x00000002c0107825 */ /* 0x000fc800078e0210 */
[----:B------:R-:W-:Y:S02]  /*8370*/  IMAD.MOV.U32 R199, RZ, RZ, R16 ;  /* 0x000000ffffc77224 */ /* 0x000fe400078e0010 */
[----:B------:R-:W-:Y:S01]  /*8380*/  IMAD.MOV.U32 R207, RZ, RZ, R17 ;  /* 0x000000ffffcf7224 */ /* 0x000fe200078e0011 */
[C---:B0-----:R-:W-:Y:S06]  /*8390*/  HMMA.16816.F32.BF16 R144, R180.reuse, R10, R144 ;  /* 0x0000000ab490723c */ /* 0x041fec0000041890 */
[C---:B------:R-:W-:Y:S06]  /*83a0*/  HMMA.16816.F32.BF16 R148, R180.reuse, R14, R148 ;  /* 0x0000000eb494723c */ /* 0x040fec0000041894 */
[C---:B------:R-:W-:Y:S06]  /*83b0*/  HMMA.16816.F32.BF16 R152, R180.reuse, R18, R152 ;  /* 0x00000012b498723c */ /* 0x040fec0000041898 */
[C---:B------:R-:W-:Y:S06]  /*83c0*/  HMMA.16816.F32.BF16 R120, R180.reuse, R102, R120 ;  /* 0x00000066b478723c */ /* 0x040fec0000041878 */
[C---:B------:R-:W-:Y:S06]  /*83d0*/  HMMA.16816.F32.BF16 R116, R180.reuse, R42, R116 ;  /* 0x0000002ab474723c */ /* 0x040fec0000041874 */
[C---:B------:R-:W-:Y:S06]  /*83e0*/  HMMA.16816.F32.BF16 R60, R180.reuse, R46, R60 ;  /* 0x0000002eb43c723c */ /* 0x040fec000004183c */
[C---:B------:R-:W-:Y:S06]  /*83f0*/  HMMA.16816.F32.BF16 R64, R180.reuse, R110, R64 ;  /* 0x0000006eb440723c */ /* 0x040fec0000041840 */
[----:B------:R-:W-:Y:S01]  /*8400*/  HMMA.16816.F32.BF16 R68, R180, R114, R68 ;  /* 0x00000072b444723c */ /* 0x000fe20000041844 */
[----:B---3--:R-:W-:-:S02]  /*8410*/  IMAD.MOV.U32 R17, RZ, RZ, R209 ;  /* 0x000000ffff117224 */ /* 0x008fc400078e00d1 */
[----:B--2---:R-:W-:Y:S02]  /*8420*/  IMAD.MOV.U32 R16, RZ, RZ, R202 ;  /* 0x000000ffff107224 */ /* 0x004fe400078e00ca */
[----:B------:R-:W-:Y:S02]  /*8430*/  IMAD.MOV.U32 R9, RZ, RZ, R190 ;  /* 0x000000ffff097224 */ /* 0x000fe400078e00be */
[----:B------:R-:W-:-:S04]  /*8440*/  IMAD.WIDE R8, R192, 0x2, R8 ;  /* 0x00000002c0087825 */ /* 0x000fc800078e0208 */
[----:B------:R-:W-:Y:S01]  /*8450*/  IMAD.MOV.U32 R200, RZ, RZ, R8 ;  /* 0x000000ffffc87224 */ /* 0x000fe200078e0008 */
[----:B------:R0:W-:Y:S01]  /*8460*/  STL [R1+0x30], R9 ;  /* 0x0000300901007387 */ /* 0x0001e20000100800 */
[----:B------:R-:W-:Y:S02]  /*8470*/  IMAD.MOV.U32 R8, RZ, RZ, R211 ;  /* 0x000000ffff087224 */ /* 0x000fe400078e00d3 */
[----:B------:R-:W-:-:S04]  /*8480*/  IMAD.WIDE R16, R192, 0x2, R16 ;  /* 0x00000002c0107825 */ /* 0x000fc800078e0210 */
[----:B0-----:R-:W-:Y:S02]  /*8490*/  IMAD.MOV.U32 R9, RZ, RZ, R210 ;  /* 0x000000ffff097224 */ /* 0x001fe400078e00d2 */
[----:B------:R-:W2:Y:S01]  /*84a0*/  LDL.LU R210, [R1+0x198] ;  /* 0x0001980001d27983 */ /* 0x000ea20000300800 */
[----:B------:R-:W-:-:S03]  /*84b0*/  IMAD.WIDE R8, R192, 0x2, R8 ;  /* 0x00000002c0087825 */ /* 0x000fc600078e0208 */
[----:B------:R-:W3:Y:S01]  /*84c0*/  LDL.LU R211, [R1+0x194] ;  /* 0x0001940001d37983 */ /* 0x000ee20000300800 */
[----:B------:R-:W-:Y:S02]  /*84d0*/  IMAD.MOV.U32 R202, RZ, RZ, R16 ;  /* 0x000000ffffca7224 */ /* 0x000fe400078e0010 */
[----:B------:R-:W-:Y:S01]  /*84e0*/  IMAD.MOV.U32 R209, RZ, RZ, R17 ;  /* 0x000000ffffd17224 */ /* 0x000fe200078e0011 */
[----:B------:R0:W-:Y:S01]  /*84f0*/  STL [R1+0xcc], R8 ;  /* 0x0000cc0801007387 */ /* 0x0001e20000100800 */
[----:B------:R-:W-:Y:S02]  /*8500*/  IMAD.MOV.U32 R16, RZ, RZ, R232 ;  /* 0x000000ffff107224 */ /* 0x000fe400078e00e8 */
[----:B------:R-:W-:Y:S01]  /*8510*/  IMAD.MOV.U32 R17, RZ, RZ, R212 ;  /* 0x000000ffff117224 */ /* 0x000fe200078e00d4 */
[----:B------:R1:W-:Y:S01]  /*8520*/  STL [R1+0x34], R9 ;  /* 0x0000340901007387 */ /* 0x0003e20000100800 */
[----:B------:R-:W-:-:S03]  /*8530*/  IMAD.WIDE R16, R192, 0x2, R16 ;  /* 0x00000002c0107825 */ /* 0x000fc600078e0210 */
[----:B------:R-:W4:Y:S01]  /*8540*/  LDL.LU R232, [R1+0x190] ;  /* 0x0001900001e87983 */ /* 0x000f220000300800 */
[----:B0-----:R-:W-:Y:S02]  /*8550*/  IMAD.MOV.U32 R8, RZ, RZ, R215 ;  /* 0x000000ffff087224 */ /* 0x001fe400078e00d7 */
[----:B-1----:R-:W-:Y:S02]  /*8560*/  IMAD.MOV.U32 R9, RZ, RZ, R235 ;  /* 0x000000ffff097224 */ /* 0x002fe400078e00eb */
[----:B------:R-:W4:Y:S01]  /*8570*/  LDL.LU R235, [R1+0x18c] ;  /* 0x00018c0001eb7983 */ /* 0x000f220000300800 */
[----:B------:R-:W-:-:S03]  /*8580*/  IMAD.WIDE R8, R192, 0x2, R8 ;  /* 0x00000002c0087825 */ /* 0x000fc600078e0208 */
[----:B------:R-:W2:Y:S04]  /*8590*/  LDL.LU R215, [R1+0x188] ;  /* 0x0001880001d77983 */ /* 0x000ea80000300800 */
[----:B------:R-:W-:Y:S04]  /*85a0*/  STL [R1+0x38], R16 ;  /* 0x0000381001007387 */ /* 0x000fe80000100800 */
[----:B------:R0:W-:Y:S04]  /*85b0*/  STL [R1+0xd0], R8 ;  /* 0x0000d00801007387 */ /* 0x0001e80000100800 */
[----:B------:R1:W-:Y:S04]  /*85c0*/  STL [R1+0x3c], R9 ;  /* 0x00003c0901007387 */ /* 0x0003e80000100800 */
[----:B------:R-:W3:Y:S01]  /*85d0*/  LDL.LU R182, [R1+0x40] ;  /* 0x0000400001b67983 */ /* 0x000ee20000300800 */
[----:B------:R-:W-:-:S02]  /*85e0*/  IMAD.MOV.U32 R212, RZ, RZ, R17 ;  /* 0x000000ffffd47224 */ /* 0x000fc400078e0011 */
[----:B0-----:R-:W-:Y:S02]  /*85f0*/  IMAD.MOV.U32 R8, RZ, RZ, R6 ;  /* 0x000000ffff087224 */ /* 0x001fe400078e0006 */
[----:B-1----:R-:W-:Y:S02]  /*8600*/  IMAD.MOV.U32 R9, RZ, RZ, R251 ;  /* 0x000000ffff097224 */ /* 0x002fe400078e00fb */
[----:B------:R-:W4:Y:S01]  /*8610*/  LDL.LU R251, [R1+0x184] ;  /* 0x0001840001fb7983 */ /* 0x000f220000300800 */
[----:B------:R-:W-:-:S03]  /*8620*/  IMAD.WIDE R8, R192, 0x2, R8 ;  /* 0x00000002c0087825 */ /* 0x000fc600078e0208 */
[----:B------:R-:W4:Y:S01]  /*8630*/  LDL.LU R6, [R1+0x180] ;  /* 0x0001800001067983 */ /* 0x000f220000300800 */
[----:B--2---:R-:W-:Y:S02]  /*8640*/  IMAD.MOV.U32 R17, RZ, RZ, R215 ;  /* 0x000000ffff117224 */ /* 0x004fe400078e00d7 */
[----:B---3--:R-:W-:-:S04]  /*8650*/  IMAD.MOV.U32 R16, RZ, RZ, R182 ;  /* 0x000000ffff107224 */ /* 0x008fc800078e00b6 */
[----:B------:R-:W-:-:S05]  /*8660*/  IMAD.WIDE R16, R192, 0x2, R16 ;  /* 0x00000002c0107825 */ /* 0x000fca00078e0210 */
[----:B------:R0:W-:Y:S04]  /*8670*/  STL [R1+0x40], R16 ;  /* 0x0000401001007387 */ /* 0x0001e80000100800 */
[----:B------:R-:W-:Y:S04]  /*8680*/  STL [R1+0xd4], R8 ;  /* 0x0000d40801007387 */ /* 0x000fe80000100800 */
[----:B------:R-:W-:Y:S04]  /*8690*/  STL [R1+0x44], R9 ;  /* 0x0000440901007387 */ /* 0x000fe80000100800 */
[----:B------:R-:W2:Y:S04]  /*86a0*/  LDL.LU R181, [R1+0x4c] ;  /* 0x00004c0001b57983 */ /* 0x000ea80000300800 */
[----:B------:R-:W3:Y:S01]  /*86b0*/  LDL.LU R182, [R1+0xd8] ;  /* 0x0000d80001b67983 */ /* 0x000ee20000300800 */
[----:B------:R-:W-:-:S02]  /*86c0*/  IMAD.MOV.U32 R215, RZ, RZ, R17 ;  /* 0x000000ffffd77224 */ /* 0x000fc400078e0011 */
[----:B0-----:R-:W-:Y:S02]  /*86d0*/  IMAD.MOV.U32 R16, RZ, RZ, R244 ;  /* 0x000000ffff107224 */ /* 0x001fe400078e00f4 */
[----:B------:R-:W-:Y:S01]  /*86e0*/  IMAD.MOV.U32 R17, RZ, RZ, R218 ;  /* 0x000000ffff117224 */ /* 0x000fe200078e00da */
[----:B------:R-:W4:Y:S01]  /*86f0*/  LDL.LU R244, [R1+0x17c] ;  /* 0x00017c0001f47983 */ /* 0x000f220000300800 */
[----:B------:R-:W-:-:S05]  /*8700*/  IMAD.WIDE R16, R192, 0x2, R16 ;  /* 0x00000002c0107825 */ /* 0x000fca00078e0210 */
[----:B------:R0:W-:Y:S02]  /*8710*/  STL [R1+0x48], R16 ;  /* 0x0000481001007387 */ /* 0x0001e40000100800 */
[----:B0-----:R-:W-:Y:S02]  /*8720*/  IMAD.MOV.U32 R16, RZ, RZ, R241 ;  /* 0x000000ffff107224 */ /* 0x001fe400078e00f1 */
[----:B--2---:R-:W-:Y:S02]  /*8730*/  IMAD.MOV.U32 R9, RZ, RZ, R181 ;  /* 0x000000ffff097224 */ /* 0x004fe400078e00b5 */
[----:B---3--:R-:W-:-:S04]  /*8740*/  IMAD.MOV.U32 R8, RZ, RZ, R182 ;  /* 0x000000ffff087224 */ /* 0x008fc800078e00b6 */
[----:B------:R-:W-:-:S05]  /*8750*/  IMAD.WIDE R8, R192, 0x2, R8 ;  /* 0x00000002c0087825 */ /* 0x000fca00078e0208 */
[----:B------:R0:W-:Y:S04]  /*8760*/  STL [R1+0xd8], R8 ;  /* 0x0000d80801007387 */ /* 0x0001e80000100800 */
[----:B------:R1:W-:Y:S04]  /*8770*/  STL [R1+0x4c], R9 ;  /* 0x00004c0901007387 */ /* 0x0003e80000100800 */
[----:B------:R-:W1:Y:S04]  /*8780*/  LDL.LU R182, [R1+0x54] ;  /* 0x0000540001b67983 */ /* 0x000e680000300800 */
[----:B------:R-:W2:Y:S01]  /*8790*/  LDL.LU R241, [R1+0x178] ;  /* 0x0001780001f17983 */ /* 0x000ea20000300800 */
[----:B0-----:R-:W-:-:S03]  /*87a0*/  IMAD.MOV.U32 R8, RZ, RZ, R222 ;  /* 0x000000ffff087224 */ /* 0x001fc600078e00de */
[----:B------:R-:W3:Y:S01]  /*87b0*/  LDL.LU R222, [R1+0x174] ;  /* 0x0001740001de7983 */ /* 0x000ee20000300800 */
[----:B------:R-:W-:Y:S02]  /*87c0*/  IMAD.MOV.U32 R218, RZ, RZ, R17 ;  /* 0x000000ffffda7224 */ /* 0x000fe400078e0011 */
[----:B------:R-:W-:Y:S02]  /*87d0*/  IMAD.MOV.U32 R17, RZ, RZ, R221 ;  /* 0x000000ffff117224 */ /* 0x000fe400078e00dd */
[----:B------:R-:W-:Y:S02]  /*87e0*/  IMAD.MOV.U32 R183, RZ, RZ, R95 ;  /* 0x000000ffffb77224 */ /* 0x000fe400078e005f */
[----:B------:R-:W-:Y:S02]  /*87f0*/  IMAD.MOV.U32 R188, RZ, RZ, R99 ;  /* 0x000000ffffbc7224 */ /* 0x000fe400078e0063 */
[----:B------:R-:W-:-:S04]  /*8800*/  IMAD.WIDE R16, R192, 0x2, R16 ;  /* 0x00000002c0107825 */ /* 0x000fc800078e0210 */
[----:B------:R-:W-:Y:S02]  /*8810*/  IMAD.MOV.U32 R190, RZ, RZ, R92 ;  /* 0x000000ffffbe7224 */ /* 0x000fe400078e005c */
[----:B------:R-:W-:Y:S02]  /*8820*/  IMAD.MOV.U32 R112, RZ, RZ, R59 ;  /* 0x000000ffff707224 */ /* 0x000fe400078e003b */
[----:B------:R-:W-:Y:S01]  /*8830*/  IMAD.MOV.U32 R189, RZ, RZ, R55 ;  /* 0x000000ffffbd7224 */ /* 0x000fe200078e0037 */
[----:B------:R-:W-:Y:S01]  /*8840*/  STL [R1+0x50], R16 ;  /* 0x0000501001007387 */ /* 0x000fe20000100800 */
[----:B------:R-:W-:Y:S02]  /*8850*/  IMAD.MOV.U32 R180, RZ, RZ, R183 ;  /* 0x000000ffffb47224 */ /* 0x000fe400078e00b7 */
[----:B------:R-:W-:Y:S02]  /*8860*/  IMAD.MOV.U32 R181, RZ, RZ, R188 ;  /* 0x000000ffffb57224 */ /* 0x000fe400078e00bc */
        /* <DEDUP_REMOVED lines=12> */
[----:B------:R0:W2:Y:S01]  /*8930*/  LDSM.16.MT88.4 R52, [R227+UR6+0x2800] ;  /* 0x00280006e334783b */ /* 0x0000a20008004200 */
[----:B------:R-:W-:-:S02]  /*8940*/  IMAD.MOV.U32 R59, RZ, RZ, R12 ;  /* 0x000000ffff3b7224 */ /* 0x000fc400078e000c */
[----:B------:R-:W-:Y:S02]  /*8950*/  IMAD.MOV.U32 R12, RZ, RZ, R193 ;  /* 0x000000ffff0c7224 */ /* 0x000fe400078e00c1 */
[----:B-1----:R-:W-:Y:S02]  /*8960*/  IMAD.MOV.U32 R9, RZ, RZ, R182 ;  /* 0x000000ffff097224 */ /* 0x002fe400078e00b6 */
[----:B------:R-:W-:-:S04]  /*8970*/  IMAD.WIDE R8, R192, 0x2, R8 ;  /* 0x00000002c0087825 */ /* 0x000fc800078e0208 */
[----:B------:R-:W-:Y:S01]  /*8980*/  IMAD.MOV.U32 R182, RZ, RZ, R189 ;  /* 0x000000ffffb67224 */ /* 0x000fe200078e00bd */
[----:B------:R1:W-:Y:S01]  /*8990*/  STL [R1+0xdc], R8 ;  /* 0x0000dc0801007387 */ /* 0x0003e20000100800 */
[----:B------:R-:W-:-:S03]  /*89a0*/  IMAD.MOV.U32 R189, RZ, RZ, R97 ;  /* 0x000000ffffbd7224 */ /* 0x000fc600078e0061 */
[----:B------:R4:W-:Y:S01]  /*89b0*/  STL [R1+0x54], R9 ;  /* 0x0000540901007387 */ /* 0x0009e20000100800 */
[----:B---3--:R-:W-:-:S03]  /*89c0*/  IMAD.MOV.U32 R40, RZ, RZ, R222 ;  /* 0x000000ffff287224 */ /* 0x008fc600078e00de */
[----:B------:R-:W3:Y:S04]  /*89d0*/  LDL.LU R250, [R1+0x170] ;  /* 0x0001700001fa7983 */ /* 0x000ee80000300800 */
[----:B------:R-:W3:Y:S04]  /*89e0*/  LDL.LU R97, [R1+0x10c] ;  /* 0x00010c0001617983 */ /* 0x000ee80000300800 */
[----:B------:R-:W2:Y:S04]  /*89f0*/  LDL.LU R222, [R1+0x16c] ;  /* 0x00016c0001de7983 */ /* 0x000ea80000300800 */
[----:B0-----:R-:W4:Y:S01]  /*8a00*/  LDL.LU R227, [R1+0x58] ;  /* 0x0000580001e37983 */ /* 0x001f220000300800 */
[----:B------:R-:W-:-:S02]  /*8a10*/  IMAD.MOV.U32 R13, RZ, RZ, R203 ;  /* 0x000000ffff0d7224 */ /* 0x000fc400078e00cb */
[----:B------:R-:W-:-:S04]  /*8a20*/  IMAD.WIDE R12, R192, 0x2, R12 ;  /* 0x00000002c00c7825 */ /* 0x000fc800078e020c */
[----:B------:R-:W-:Y:S02]  /*8a30*/  IMAD.MOV.U32 R193, RZ, RZ, R12 ;  /* 0x000000ffffc17224 */ /* 0x000fe400078e000c */
[----:B------:R-:W-:Y:S02]  /*8a40*/  IMAD.MOV.U32 R203, RZ, RZ, R13 ;  /* 0x000000ffffcb7224 */ /* 0x000fe400078e000d */
[----:B------:R-:W-:Y:S02]  /*8a50*/  IMAD.MOV.U32 R12, RZ, RZ, R195 ;  /* 0x000000ffff0c7224 */ /* 0x000fe400078e00c3 */
[----:B------:R-:W-:Y:S02]  /*8a60*/  IMAD.MOV.U32 R13, RZ, RZ, R204 ;  /* 0x000000ffff0d7224 */ /* 0x000fe400078e00cc */
        /* <DEDUP_REMOVED lines=33> */
[----:B-1----:R-:W-:Y:S02]  /*8c80*/  IMAD.MOV.U32 R8, RZ, RZ, R180 ;  /* 0x000000ffff087224 */ /* 0x002fe400078e00b4 */
[----:B--2---:R-:W-:Y:S02]  /*8c90*/  IMAD.MOV.U32 R13, RZ, RZ, R222 ;  /* 0x000000ffff0d7224 */ /* 0x004fe400078e00de */
[----:B----4-:R-:W-:Y:S02]  /*8ca0*/  IMAD.MOV.U32 R12, RZ, RZ, R227 ;  /* 0x000000ffff0c7224 */ /* 0x010fe400078e00e3 */
[----:B------:R-:W-:-:S02]  /*8cb0*/  IMAD.MOV.U32 R227, RZ, RZ, R181 ;  /* 0x000000ffffe37224 */ /* 0x000fc400078e00b5 */
[----:B------:R-:W-:Y:S02]  /*8cc0*/  IMAD.MOV.U32 R181, RZ, RZ, R182 ;  /* 0x000000ffffb57224 */ /* 0x000fe400078e00b6 */
[----:B------:R-:W-:Y:S02]  /*8cd0*/  IMAD.MOV.U32 R182, RZ, RZ, R183 ;  /* 0x000000ffffb67224 */ /* 0x000fe400078e00b7 */
[----:B------:R-:W-:Y:S02]  /*8ce0*/  IMAD.MOV.U32 R9, RZ, RZ, R227 ;  /* 0x000000ffff097224 */ /* 0x000fe400078e00e3 */
[----:B------:R-:W-:Y:S02]  /*8cf0*/  IMAD.MOV.U32 R183, RZ, RZ, R188 ;  /* 0x000000ffffb77224 */ /* 0x000fe400078e00bc */
[----:B------:R-:W-:Y:S02]  /*8d00*/  IMAD.MOV.U32 R188, RZ, RZ, R189 ;  /* 0x000000ffffbc7224 */ /* 0x000fe400078e00bd */
[----:B------:R-:W-:-:S02]  /*8d10*/  IMAD.MOV.U32 R189, RZ, RZ, R112 ;  /* 0x000000ffffbd7224 */ /* 0x000fc400078e0070 */
[----:B------:R-:W-:-:S04]  /*8d20*/  IMAD.WIDE R12, R192, 0x2, R12 ;  /* 0x00000002c00c7825 */ /* 0x000fc800078e020c */
[----:B------:R-:W-:Y:S02]  /*8d30*/  IMAD.MOV.U32 R112, RZ, RZ, R96 ;  /* 0x000000ffff707224 */ /* 0x000fe400078e0060 */
[----:B------:R-:W-:-:S04]  /*8d40*/  IMAD.WIDE R8, R192, 0x2, R8 ;  /* 0x00000002c0087825 */ /* 0x000fc800078e0208 */
[----:B------:R-:W-:Y:S02]  /*8d50*/  IMAD.MOV.U32 R96, RZ, RZ, R40 ;  /* 0x000000ffff607224 */ /* 0x000fe400078e0028 */
[----:B------:R-:W-:Y:S02]  /*8d60*/  IMAD.MOV.U32 R40, RZ, RZ, R245 ;  /* 0x000000ffff287224 */ /* 0x000fe400078e00f5 */
[----:B------:R-:W2:Y:S04]  /*8d70*/  LDL.LU R245, [R1+0x168] ;  /* 0x0001680001f57983 */ /* 0x000ea80000300800 */
[----:B------:R0:W-:Y:S04]  /*8d80*/  STL [R1+0x58], R12 ;  /* 0x0000580c01007387 */ /* 0x0001e80000100800 */
[----:B------:R1:W-:Y:S04]  /*8d90*/  STL [R1+0xe0], R8 ;  /* 0x0000e00801007387 */ /* 0x0003e80000100800 */
[----:B------:R4:W-:Y:S01]  /*8da0*/  STL [R1+0x5c], R9 ;  /* 0x00005c0901007387 */ /* 0x0009e20000100800 */
[----:B0-----:R-:W-:-:S03]  /*8db0*/  IMAD.MOV.U32 R12, RZ, RZ, R247 ;  /* 0x000000ffff0c7224 */ /* 0x001fc600078e00f7 */
[----:B------:R-:W2:Y:S01]  /*8dc0*/  LDL.LU R247, [R1+0x164] ;  /* 0x0001640001f77983 */ /* 0x000ea20000300800 */
[----:B-1----:R-:W-:Y:S02]  /*8dd0*/  IMAD.MOV.U32 R8, RZ, RZ, R4 ;  /* 0x000000ffff087224 */ /* 0x002fe400078e0004 */
[----:B----4-:R-:W-:Y:S02]  /*8de0*/  IMAD.MOV.U32 R9, RZ, RZ, R224 ;  /* 0x000000ffff097224 */ /* 0x010fe400078e00e0 */
[----:B------:R-:W4:Y:S04]  /*8df0*/  LDL.LU R224, [R1+0x160] ;  /* 0x0001600001e07983 */ /* 0x000f280000300800 */
[----:B------:R-:W3:Y:S01]  /*8e00*/  LDL.LU R4, [R1+0x15c] ;  /* 0x00015c0001047983 */ /* 0x000ee20000300800 */
[----:B------:R-:W-:-:S02]  /*8e10*/  IMAD.MOV.U32 R222, RZ, RZ, R13 ;  /* 0x000000ffffde7224 */ /* 0x000fc400078e000d */
[----:B------:R-:W-:Y:S02]  /*8e20*/  IMAD.MOV.U32 R13, RZ, RZ, R223 ;  /* 0x000000ffff0d7224 */ /* 0x000fe400078e00df */
[----:B------:R-:W-:-:S04]  /*8e30*/  IMAD.WIDE R8, R192, 0x2, R8 ;  /* 0x00000002c0087825 */ /* 0x000fc800078e0208 */
[----:B------:R-:W-:-:S04]  /*8e40*/  IMAD.WIDE R12, R192, 0x2, R12 ;  /* 0x00000002c00c7825 */ /* 0x000fc800078e020c */
[----:B------:R-:W-:Y:S01]  /*8e50*/  IMAD.MOV.U32 R180, RZ, RZ, R182 ;  /* 0x000000ffffb47224 */ /* 0x000fe200078e00b6 */
[----:B------:R-:W-:Y:S01]  /*8e60*/  STL [R1+0x60], R12 ;  /* 0x0000600c01007387 */ /* 0x000fe20000100800 */
[----:B------:R-:W-:-:S03]  /*8e70*/  IMAD.MOV.U32 R223, RZ, RZ, R13 ;  /* 0x000000ffffdf7224 */ /* 0x000fc600078e000d */
[----:B------:R0:W-:Y:S01]  /*8e80*/  STL [R1+0xe4], R8 ;  /* 0x0000e40801007387 */ /* 0x0001e20000100800 */
[----:B------:R-:W-:-:S03]  /*8e90*/  IMAD.MOV.U32 R182, RZ, RZ, R183 ;  /* 0x000000ffffb67224 */ /* 0x000fc600078e00b7 */
[----:B------:R1:W-:Y:S01]  /*8ea0*/  STL [R1+0x64], R9 ;  /* 0x0000640901007387 */ /* 0x0003e20000100800 */
[----:B------:R-:W-:Y:S02]  /*8eb0*/  IMAD.MOV.U32 R183, RZ, RZ, R188 ;  /* 0x000000ffffb77224 */ /* 0x000fe400078e00bc */
[----:B------:R-:W-:Y:S02]  /*8ec0*/  IMAD.MOV.U32 R188, RZ, RZ, R189 ;  /* 0x000000ffffbc7224 */ /* 0x000fe400078e00bd */
[----:B0-----:R-:W-:Y:S02]  /*8ed0*/  IMAD.MOV.U32 R8, RZ, RZ, R181 ;  /* 0x000000ffff087224 */ /* 0x001fe400078e00b5 */
[----:B-1----:R-:W-:Y:S02]  /*8ee0*/  IMAD.MOV.U32 R9, RZ, RZ, R180 ;  /* 0x000000ffff097224 */ /* 0x002fe400078e00b4 */
[----:B------:R-:W-:Y:S02]  /*8ef0*/  IMAD.MOV.U32 R189, RZ, RZ, R238 ;  /* 0x000000ffffbd7224 */ /* 0x000fe400078e00ee */
[----:B------:R-:W-:Y:S01]  /*8f00*/  IMAD.WIDE R8, R192, 0x2, R8 ;  /* 0x00000002c0087825 */ /* 0x000fe200078e0208 */
[----:B------:R-:W2:Y:S03]  /*8f10*/  LDL.LU R238, [R1+0x158] ;  /* 0x0001580001ee7983 */ /* 0x000ea60000300800 */
[----:B----4-:R-:W-:-:S02]  /*8f20*/  IMAD.MOV.U32 R13, RZ, RZ, R224 ;  /* 0x000000ffff0d7224 */ /* 0x010fc400078e00e0 */
[----:B---3--:R-:W-:Y:S02]  /*8f30*/  IMAD.MOV.U32 R12, RZ, RZ, R4 ;  /* 0x000000ffff0c7224 */ /* 0x008fe400078e0004 */
[----:B------:R-:W3:Y:S02]  /*8f40*/  LDL.LU R4, [R1+0x154] ;  /* 0x0001540001047983 */ /* 0x000ee40000300800 */
[----:B------:R-:W-:-:S05]  /*8f50*/  IMAD.WIDE R12, R192, 0x2, R12 ;  /* 0x00000002c00c7825 */ /* 0x000fca00078e020c */
[----:B------:R-:W-:Y:S04]  /*8f60*/  STL [R1+0x68], R12 ;  /* 0x0000680c01007387 */ /* 0x000fe80000100800 */
[----:B------:R0:W-:Y:S04]  /*8f70*/  STL [R1+0xe8], R8 ;  /* 0x0000e80801007387 */ /* 0x0001e80000100800 */
[----:B------:R1:W-:Y:S01]  /*8f80*/  STL [R1+0x6c], R9 ;  /* 0x00006c0901007387 */ /* 0x0003e20000100800 */
[----:B0-----:R-:W-:-:S03]  /*8f90*/  IMAD.MOV.U32 R8, RZ, RZ, R5 ;  /* 0x000000ffff087224 */ /* 0x001fc600078e0005 */
[----:B------:R-:W3:Y:S01]  /*8fa0*/  LDL.LU R5, [R1+0x150] ;  /* 0x0001500001057983 */ /* 0x000ee20000300800 */
[----:B------:R-:W-:Y:S02]  /*8fb0*/  IMAD.U32 R12, RZ, RZ, UR40 ;  /* 0x00000028ff0c7e24 */ /* 0x000fe4000f8e00ff */
[----:B------:R-:W-:Y:S02]  /*8fc0*/  IMAD.MOV.U32 R224, RZ, RZ, R13 ;  /* 0x000000ffffe07224 */ /* 0x000fe400078e000d */
[----:B-1----:R-:W-:Y:S02]  /*8fd0*/  IMAD.MOV.U32 R9, RZ, RZ, R225 ;  /* 0x000000ffff097224 */ /* 0x002fe400078e00e1 */
[----:B------:R-:W-:Y:S02]  /*8fe0*/  IMAD.MOV.U32 R13, RZ, RZ, R226 ;  /* 0x000000ffff0d7224 */ /* 0x000fe400078e00e2 */
[----:B------:R-:W-:Y:S01]  /*8ff0*/  IMAD.WIDE R8, R192, 0x2, R8 ;  /* 0x00000002c0087825 */ /* 0x000fe200078e0208 */
[----:B------:R-:W4:Y:S03]  /*9000*/  LDL.LU R226, [R1+0x14c] ;  /* 0x00014c0001e27983 */ /* 0x000f260000300800 */
[----:B------:R-:W-:-:S02]  /*9010*/  IMAD.MOV.U32 R225, RZ, RZ, R9 ;  /* 0x000000ffffe17224 */ /* 0x000fc400078e0009 */
[----:B---3--:R-:W-:-:S04]  /*9020*/  IMAD.WIDE R4, R12, 0x2, R4 ;  /* 0x000000020c047825 */ /* 0x008fc800078e0204 */
[----:B------:R-:W-:Y:S02]  /*9030*/  IMAD.MOV.U32 R12, RZ, RZ, R229 ;  /* 0x000000ffff0c7224 */ /* 0x000fe400078e00e5 */
[----:B------:R-:W3:Y:S02]  /*9040*/  LDL.LU R229, [R1+0x148] ;  /* 0x0001480001e57983 */ /* 0x000ee40000300800 */
[----:B------:R-:W-:Y:S02]  /*9050*/  IMAD.WIDE R12, R192, 0x2, R12 ;  /* 0x00000002c00c7825 */ /* 0x000fe400078e020c */
[----:B------:R0:W-:Y:S04]  /*9060*/  STL [R1+0x70], R8 ;  /* 0x0000700801007387 */ /* 0x0001e80000100800 */
[----:B------:R-:W-:Y:S04]  /*9070*/  STL [R1+0xec], R12 ;  /* 0x0000ec0c01007387 */ /* 0x000fe80000100800 */
[----:B------:R-:W-:Y:S01]  /*9080*/  STL [R1+0x74], R13 ;  /* 0x0000740d01007387 */ /* 0x000fe20000100800 */
[----:B------:R-:W-:-:S02]  /*9090*/  IMAD.MOV.U32 R9, RZ, RZ, R233 ;  /* 0x000000ffff097224 */ /* 0x000fc400078e00e9 */
[----:B0-----:R-:W-:Y:S01]  /*90a0*/  IMAD.MOV.U32 R8, RZ, RZ, R248 ;  /* 0x000000ffff087224 */ /* 0x001fe200078e00f8 */
[----:B------:R-:W4:Y:S04]  /*90b0*/  LDL.LU R233, [R1+0x144] ;  /* 0x0001440001e97983 */ /* 0x000f280000300800 */
[----:B------:R-:W3:Y:S01]  /*90c0*/  LDL.LU R248, [R1+0x140] ;  /* 0x0001400001f87983 */ /* 0x000ee20000300800 */
[----:B------:R-:W-:Y:S02]  /*90d0*/  IMAD.MOV.U32 R221, RZ, RZ, R17 ;  /* 0x000000ffffdd7224 */ /* 0x000fe400078e0011 */
[----:B------:R-:W-:Y:S02]  /*90e0*/  IMAD.MOV.U32 R16, RZ, RZ, R182 ;  /* 0x000000ffff107224 */ /* 0x000fe400078e00b6 */
[----:B------:R-:W-:-:S02]  /*90f0*/  IMAD.MOV.U32 R17, RZ, RZ, R230 ;  /* 0x000000ffff117224 */ /* 0x000fc400078e00e6 */
[----:B------:R-:W-:-:S04]  /*9100*/  IMAD.WIDE R8, R192, 0x2, R8 ;  /* 0x00000002c0087825 */ /* 0x000fc800078e0208 */
[----:B------:R-:W-:-:S04]  /*9110*/  IMAD.WIDE R16, R192, 0x2, R16 ;  /* 0x00000002c0107825 */ /* 0x000fc800078e0210 */
[----:B------:R-:W-:Y:S01]  /*9120*/  IMAD.MOV.U32 R182, RZ, RZ, R183 ;  /* 0x000000ffffb67224 */ /* 0x000fe200078e00b7 */
[----:B------:R-:W-:Y:S01]  /*9130*/  STL [R1+0x78], R16 ;  /* 0x0000781001007387 */ /* 0x000fe20000100800 */
[----:B------:R-:W-:Y:S02]  /*9140*/  IMAD.MOV.U32 R181, RZ, RZ, R188 ;  /* 0x000000ffffb57224 */ /* 0x000fe400078e00bc */
[----:B------:R-:W-:Y:S01]  /*9150*/  IMAD.MOV.U32 R230, RZ, RZ, R17 ;  /* 0x000000ffffe67224 */ /* 0x000fe200078e0011 */
[----:B------:R0:W-:Y:S01]  /*9160*/  STL [R1+0xf0], R8 ;  /* 0x0000f00801007387 */ /* 0x0001e20000100800 */
[----:B------:R-:W-:-:S03]  /*9170*/  IMAD.MOV.U32 R183, RZ, RZ, R189 ;  /* 0x000000ffffb77224 */ /* 0x000fc600078e00bd */
[----:B------:R1:W-:Y:S01]  /*9180*/  STL [R1+0x7c], R9 ;  /* 0x00007c0901007387 */ /* 0x0003e20000100800 */
[----:B------:R-:W-:Y:S02]  /*9190*/  IMAD.MOV.U32 R188, RZ, RZ, R190 ;  /* 0x000000ffffbc7224 */ /* 0x000fe400078e00be */
[----:B------:R-:W-:Y:S02]  /*91a0*/  IMAD.MOV.U32 R189, RZ, RZ, R191 ;  /* 0x000000ffffbd7224 */ /* 0x000fe400078e00bf */
[----:B------:R-:W-:Y:S02]  /*91b0*/  IMAD.MOV.U32 R190, RZ, RZ, R92 ;  /* 0x000000ffffbe7224 */ /* 0x000fe400078e005c */
[----:B0-----:R-:W-:Y:S02]  /*91c0*/  IMAD.MOV.U32 R8, RZ, RZ, R182 ;  /* 0x000000ffff087224 */ /* 0x001fe400078e00b6 */
[----:B-1----:R-:W-:Y:S02]  /*91d0*/  IMAD.MOV.U32 R9, RZ, RZ, R181 ;  /* 0x000000ffff097224 */ /* 0x002fe400078e00b5 */
[----:B------:R-:W-:-:S02]  /*91e0*/  IMAD.MOV.U32 R92, RZ, RZ, R41 ;  /* 0x000000ffff5c7224 */ /* 0x000fc400078e0029 */
[----:B------:R-:W-:Y:S02]  /*91f0*/  IMAD.MOV.U32 R191, RZ, RZ, R3 ;  /* 0x000000ffffbf7224 */ /* 0x000fe400078e0003 */
[----:B------:R-:W-:Y:S01]  /*9200*/  IMAD.WIDE R8, R192, 0x2, R8 ;  /* 0x00000002c0087825 */ /* 0x000fe200078e0208 */
[----:B------:R-:W3:Y:S03]  /*9210*/  LDL.LU R3, [R1+0x13c] ;  /* 0x00013c0001037983 */ /* 0x000ee60000300800 */
[----:B--2---:R-:W-:Y:S02]  /*9220*/  IMAD.MOV.U32 R41, RZ, RZ, R238 ;  /* 0x000000ffff297224 */ /* 0x004fe400078e00ee */
[----:B------:R-:W2:Y:S01]  /*9230*/  LDL.LU R238, [R1+0x138] ;  /* 0x0001380001ee7983 */ /* 0x000ea20000300800 */
[----:B----4-:R-:W-:Y:S02]  /*9240*/  IMAD.MOV.U32 R17, RZ, RZ, R233 ;  /* 0x000000ffff117224 */ /* 0x010fe400078e00e9 */
[----:B---3--:R-:W-:-:S02]  /*9250*/  IMAD.MOV.U32 R16, RZ, RZ, R248 ;  /* 0x000000ffff107224 */ /* 0x008fc400078e00f8 */
[----:B------:R-:W3:Y:S02]  /*9260*/  LDL.LU R248, [R1+0x134] ;  /* 0x0001340001f87983 */ /* 0x000ee40000300800 */
[----:B------:R-:W-:-:S05]  /*9270*/  IMAD.WIDE R16, R192, 0x2, R16 ;  /* 0x00000002c0107825 */ /* 0x000fca00078e0210 */
[----:B------:R0:W-:Y:S04]  /*9280*/  STL [R1+0x80], R16 ;  /* 0x0000801001007387 */ /* 0x0001e80000100800 */
[----:B------:R1:W-:Y:S04]  /*9290*/  STL [R1+0xf4], R8 ;  /* 0x0000f40801007387 */ /* 0x0003e80000100800 */
[----:B------:R4:W-:Y:S04]  /*92a0*/  STL [R1+0x84], R9 ;  /* 0x0000840901007387 */ /* 0x0009e80000100800 */
[----:B------:R-:W4:Y:S01]  /*92b0*/  LDL.LU R182, [R1+0x8c] ;  /* 0x00008c0001b67983 */ /* 0x000f220000300800 */
[----:B------:R-:W-:-:S02]  /*92c0*/  IMAD.MOV.U32 R12, RZ, RZ, R229 ;  /* 0x000000ffff0c7224 */ /* 0x000fc400078e00e5 */
[----:B------:R-:W-:Y:S02]  /*92d0*/  IMAD.MOV.U32 R13, RZ, RZ, R226 ;  /* 0x000000ffff0d7224 */ /* 0x000fe400078e00e2 */
[----:B------:R-:W-:-:S04]  /*92e0*/  IMAD.WIDE R12, R192, 0x2, R12 ;  /* 0x00000002c00c7825 */ /* 0x000fc800078e020c */
[----:B------:R-:W-:Y:S02]  /*92f0*/  IMAD.MOV.U32 R229, RZ, RZ, R12 ;  /* 0x000000ffffe57224 */ /* 0x000fe400078e000c */
[----:B------:R-:W-:Y:S02]  /*9300*/  IMAD.MOV.U32 R226, RZ, RZ, R13 ;  /* 0x000000ffffe27224 */ /* 0x000fe400078e000d */
[----:B------:R-:W-:Y:S02]  /*9310*/  IMAD.MOV.U32 R12, RZ, RZ, R232 ;  /* 0x000000ffff0c7224 */ /* 0x000fe400078e00e8 */
[----:B------:R-:W-:Y:S02]  /*9320*/  IMAD.MOV.U32 R13, RZ, RZ, R231 ;  /* 0x000000ffff0d7224 */ /* 0x000fe400078e00e7 */
[----:B------:R-:W-:Y:S02]  /*9330*/  IMAD.MOV.U32 R233, RZ, RZ, R17 ;  /* 0x000000ffffe97224 */ /* 0x000fe400078e0011 */
[----:B------:R-:W-:-:S04]  /*9340*/  IMAD.WIDE R12, R192, 0x2, R12 ;  /* 0x00000002c00c7825 */ /* 0x000fc800078e020c */
[----:B0-----:R-:W-:Y:S02]  /*9350*/  IMAD.MOV.U32 R16, RZ, RZ, R251 ;  /* 0x000000ffff107224 */ /* 0x001fe400078e00fb */
[----:B------:R-:W-:Y:S01]  /*9360*/  IMAD.MOV.U32 R17, RZ, RZ, R235 ;  /* 0x000000ffff117224 */ /* 0x000fe200078e00eb */
[----:B------:R-:W2:Y:S01]  /*9370*/  LDL.LU R251, [R1+0x130] ;  /* 0x0001300001fb7983 */ /* 0x000ea20000300800 */
[----:B------:R-:W-:Y:S02]  /*9380*/  IMAD.MOV.U32 R232, RZ, RZ, R12 ;  /* 0x000000ffffe87224 */ /* 0x000fe400078e000c */
[----:B------:R-:W-:Y:S02]  /*9390*/  IMAD.MOV.U32 R231, RZ, RZ, R13 ;  /* 0x000000ffffe77224 */ /* 0x000fe400078e000d */
[----:B-1----:R-:W-:Y:S02]  /*93a0*/  IMAD.MOV.U32 R8, RZ, RZ, R3 ;  /* 0x000000ffff087224 */ /* 0x002fe400078e0003 */
[----:B------:R-:W-:Y:S01]  /*93b0*/  IMAD.MOV.U32 R12, RZ, RZ, R239 ;  /* 0x000000ffff0c7224 */ /* 0x000fe200078e00ef */
[----:B------:R-:W2:Y:S01]  /*93c0*/  LDL.LU R3, [R1+0x12c] ;  /* 0x00012c0001037983 */ /* 0x000ea20000300800 */
[----:B------:R-:W-:-:S02]  /*93d0*/  IMAD.MOV.U32 R13, RZ, RZ, R234 ;  /* 0x000000ffff0d7224 */ /* 0x000fc400078e00ea */
[----:B------:R-:W-:-:S04]  /*93e0*/  IMAD.WIDE R16, R192, 0x2, R16 ;  /* 0x00000002c0107825 */ /* 0x000fc800078e0210 */
[----:B------:R-:W-:Y:S01]  /*93f0*/  IMAD.WIDE R12, R192, 0x2, R12 ;  /* 0x00000002c00c7825 */ /* 0x000fe200078e020c */
[----:B------:R-:W-:Y:S03]  /*9400*/  STL [R1+0x88], R16 ;  /* 0x0000881001007387 */ /* 0x000fe60000100800 */
[----:B------:R-:W-:Y:S02]  /*9410*/  IMAD.MOV.U32 R239, RZ, RZ, R12 ;  /* 0x000000ffffef7224 */ /* 0x000fe400078e000c */
[----:B------:R-:W-:Y:S02]  /*9420*/  IMAD.MOV.U32 R234, RZ, RZ, R13 ;  /* 0x000000ffffea7224 */ /* 0x000fe400078e000d */
[----:B------:R-:W-:Y:S02]  /*9430*/  IMAD.MOV.U32 R12, RZ, RZ, R183 ;  /* 0x000000ffff0c7224 */ /* 0x000fe400078e00b7 */
[----:B------:R-:W-:-:S02]  /*9440*/  IMAD.MOV.U32 R13, RZ, RZ, R237 ;  /* 0x000000ffff0d7224 */ /* 0x000fc400078e00ed */
[----:B------:R-:W-:-:S04]  /*9450*/  IMAD.WIDE R12, R192, 0x2, R12 ;  /* 0x00000002c00c7825 */ /* 0x000fc800078e020c */
[----:B------:R-:W-:Y:S02]  /*9460*/  IMAD.MOV.U32 R183, RZ, RZ, R188 ;  /* 0x000000ffffb77224 */ /* 0x000fe400078e00bc */
[----:B------:R-:W-:Y:S02]  /*9470*/  IMAD.MOV.U32 R188, RZ, RZ, R190 ;  /* 0x000000ffffbc7224 */ /* 0x000fe400078e00be */
[----:B----4-:R-:W-:Y:S02]  /*9480*/  IMAD.MOV.U32 R9, RZ, RZ, R182 ;  /* 0x000000ffff097224 */ /* 0x010fe400078e00b6 */
[----:B------:R-:W-:-:S05]  /*9490*/  IMAD.WIDE R8, R192, 0x2, R8 ;  /* 0x00000002c0087825 */ /* 0x000fca00078e0208 */
[----:B------:R0:W-:Y:S04]  /*94a0*/  STL [R1+0xf8], R8 ;  /* 0x0000f80801007387 */ /* 0x0001e80000100800 */
[----:B------:R1:W-:Y:S01]  /*94b0*/  STL [R1+0x8c], R9 ;  /* 0x00008c0901007387 */ /* 0x0003e20000100800 */
[----:B0-----:R-:W-:Y:S02]  /*94c0*/  IMAD.MOV.U32 R8, RZ, RZ, R244 ;  /* 0x000000ffff087224 */ /* 0x001fe400078e00f4 */
[----:B-1----:R-:W-:Y:S02]  /*94d0*/  IMAD.MOV.U32 R9, RZ, RZ, R6 ;  /* 0x000000ffff097224 */ /* 0x002fe400078e0006 */
[----:B------:R-:W4:Y:S01]  /*94e0*/  LDL.LU R6, [R1+0x128] ;  /* 0x0001280001067983 */ /* 0x000f220000300800 */
[----:B------:R-:W-:-:S03]  /*94f0*/  IMAD.WIDE R8, R192, 0x2, R8 ;  /* 0x00000002c0087825 */ /* 0x000fc600078e0208 */
[----:B------:R-:W4:Y:S04]  /*9500*/  LDL.LU R244, [R1+0x124] ;  /* 0x0001240001f47983 */ /* 0x000f280000300800 */
[----:B------:R-:W-:Y:S04]  /*9510*/  STL [R1+0x90], R12 ;  /* 0x0000900c01007387 */ /* 0x000fe80000100800 */
[----:B------:R0:W-:Y:S04]  /*9520*/  STL [R1+0xfc], R8 ;  /* 0x0000fc0801007387 */ /* 0x0001e80000100800 */
[----:B------:R1:W-:Y:S04]  /*9530*/  STL [R1+0x94], R9 ;  /* 0x0000940901007387 */ /* 0x0003e80000100800 */
[----:B------:R-:W4:Y:S01]  /*9540*/  LDL.LU R190, [R1+0xa0] ;  /* 0x0000a00001be7983 */ /* 0x000f220000300800 */
[C---:B------:R-:W-:Y:S06]  /*9550*/  HMMA.16816.F32.BF16 R184, R52.reuse, R10, R184 ;  /* 0x0000000a34b8723c */ /* 0x040fec00000418b8 */
[C---:B------:R-:W-:Y:S06]  /*9560*/  HMMA.16816.F32.BF16 R72, R52.reuse, R14, R72 ;  /* 0x0000000e3448723c */ /* 0x040fec0000041848 */
[C---:B------:R-:W-:Y:S06]  /*9570*/  HMMA.16816.F32.BF16 R76, R52.reuse, R18, R76 ;  /* 0x00000012344c723c */ /* 0x040fec000004184c */
[C---:B------:R-:W-:Y:S06]  /*9580*/  HMMA.16816.F32.BF16 R160, R52.reuse, R102, R160 ;  /* 0x0000006634a0723c */ /* 0x040fec00000418a0 */
[C---:B------:R-:W-:Y:S06]  /*9590*/  HMMA.16816.F32.BF16 R164, R52.reuse, R42, R164 ;  /* 0x0000002a34a4723c */ /* 0x040fec00000418a4 */
[C---:B------:R-:W-:Y:S06]  /*95a0*/  HMMA.16816.F32.BF16 R172, R52.reuse, R46, R172 ;  /* 0x0000002e34ac723c */ /* 0x040fec00000418ac */
[C---:B------:R-:W-:Y:S06]  /*95b0*/  HMMA.16816.F32.BF16 R156, R52.reuse, R110, R156 ;  /* 0x0000006e349c723c */ /* 0x040fec000004189c */
[----:B------:R-:W-:Y:S01]  /*95c0*/  HMMA.16816.F32.BF16 R20, R52, R114, R20 ;  /* 0x000000723414723c */ /* 0x000fe20000041814 */
[----:B------:R-:W2:Y:S01]  /*95d0*/  LDSM.16.MT88.4 R52, [R228+UR6+0x2800] ;  /* 0x00280006e434783b */ /* 0x000ea20008004200 */
[----:B0-----:R-:W-:-:S02]  /*95e0*/  IMAD.MOV.U32 R8, RZ, RZ, R183 ;  /* 0x000000ffff087224 */ /* 0x001fc400078e00b7 */
[----:B-1----:R-:W-:Y:S02]  /*95f0*/  IMAD.MOV.U32 R9, RZ, RZ, R249 ;  /* 0x000000ffff097224 */ /* 0x002fe400078e00f9 */
[----:B------:R-:W-:Y:S02]  /*9600*/  IMAD.MOV.U32 R237, RZ, RZ, R13 ;  /* 0x000000ffffed7224 */ /* 0x000fe400078e000d */
[----:B---3--:R-:W-:Y:S02]  /*9610*/  IMAD.MOV.U32 R12, RZ, RZ, R248 ;  /* 0x000000ffff0c7224 */ /* 0x008fe400078e00f8 */
[----:B--2---:R-:W-:Y:S02]  /*9620*/  IMAD.MOV.U32 R13, RZ, RZ, R238 ;  /* 0x000000ffff0d7224 */ /* 0x004fe400078e00ee */
[----:B------:R-:W-:-:S04]  /*9630*/  IMAD.WIDE R8, R192, 0x2, R8 ;  /* 0x00000002c0087825 */ /* 0x000fc800078e0208 */
[----:B------:R-:W-:Y:S01]  /*9640*/  IMAD.WIDE R12, R192, 0x2, R12 ;  /* 0x00000002c00c7825 */ /* 0x000fe200078e020c */
[----:B------:R-:W-:Y:S03]  /*9650*/  STL [R1+0x98], R8 ;  /* 0x0000980801007387 */ /* 0x000fe60000100800 */
[----:B------:R-:W-:Y:S01]  /*9660*/  IMAD.MOV.U32 R248, RZ, RZ, R12 ;  /* 0x000000fffff87224 */ /* 0x000fe200078e000c */
[----:B------:R-:W-:Y:S07]  /*9670*/  HMMA.16816.F32.BF16 R28, R52, R10, R28 ;  /* 0x0000000a341c723c */ /* 0x000fee000004181c */
[----:B------:R-:W-:-:S02]  /*9680*/  IMAD.MOV.U32 R10, RZ, RZ, R240 ;  /* 0x000000ffff0a7224 */ /* 0x000fc400078e00f0 */
[----:B------:R-:W-:Y:S02]  /*9690*/  IMAD.MOV.U32 R11, RZ, RZ, R236 ;  /* 0x000000ffff0b7224 */ /* 0x000fe400078e00ec */
[----:B------:R-:W-:-:S04]  /*96a0*/  IMAD.WIDE R10, R192, 0x2, R10 ;  /* 0x00000002c00a7825 */ /* 0x000fc800078e020a */
[----:B------:R-:W-:Y:S02]  /*96b0*/  IMAD.MOV.U32 R240, RZ, RZ, R10 ;  /* 0x000000fffff07224 */ /* 0x000fe400078e000a */
[----:B------:R-:W-:Y:S02]  /*96c0*/  IMAD.MOV.U32 R236, RZ, RZ, R11 ;  /* 0x000000ffffec7224 */ /* 0x000fe400078e000b */
[----:B------:R-:W-:Y:S02]  /*96d0*/  IMAD.MOV.U32 R10, RZ, RZ, R189 ;  /* 0x000000ffff0a7224 */ /* 0x000fe400078e00bd */
[----:B------:R-:W-:Y:S02]  /*96e0*/  IMAD.MOV.U32 R11, RZ, RZ, R188 ;  /* 0x000000ffff0b7224 */ /* 0x000fe400078e00bc */
[----:B------:R-:W-:-:S05]  /*96f0*/  IMAD.WIDE R10, R192, 0x2, R10 ;  /* 0x00000002c00a7825 */ /* 0x000fca00078e020a */
[----:B------:R-:W-:Y:S01]  /*9700*/  STL [R1+0x100], R10 ;  /* 0x0001000a01007387 */ /* 0x000fe20000100800 */
[----:B------:R-:W-:-:S03]  /*9710*/  IMAD.MOV.U32 R238, RZ, RZ, R13 ;  /* 0x000000ffffee7224 */ /* 0x000fc600078e000d */
[----:B------:R0:W-:Y:S01]  /*9720*/  STL [R1+0x9c], R11 ;  /* 0x00009c0b01007387 */ /* 0x0001e20000100800 */
[----:B------:R-:W-:Y:S02]  /*9730*/  IMAD.MOV.U32 R12, RZ, RZ, R92 ;  /* 0x000000ffff0c7224 */ /* 0x000fe400078e005c */
[----:B------:R-:W-:Y:S02]  /*9740*/  IMAD.MOV.U32 R13, RZ, RZ, R191 ;  /* 0x000000ffff0d7224 */ /* 0x000fe400078e00bf */
[----:B0-----:R-:W-:Y:S02]  /*9750*/  IMAD.MOV.U32 R11, RZ, RZ, R251 ;  /* 0x000000ffff0b7224 */ /* 0x001fe400078e00fb */
[----:B------:R-:W-:-:S04]  /*9760*/  IMAD.WIDE R12, R192, 0x2, R12 ;  /* 0x00000002c00c7825 */ /* 0x000fc800078e020c */
[----:B----4-:R-:W-:-:S04]  /*9770*/  IMAD.MOV.U32 R10, RZ, RZ, R190 ;  /* 0x000000ffff0a7224 */ /* 0x010fc800078e00be */
[----:B------:R-:W-:-:S05]  /*9780*/  IMAD.WIDE R10, R192, 0x2, R10 ;  /* 0x00000002c00a7825 */ /* 0x000fca00078e020a */
[----:B------:R-:W-:Y:S04]  /*9790*/  STL [R1+0xa0], R10 ;  /* 0x0000a00a01007387 */ /* 0x000fe80000100800 */
[----:B------:R-:W-:Y:S04]  /*97a0*/  STL [R1+0x104], R12 ;  /* 0x0001040c01007387 */ /* 0x000fe80000100800 */
[----:B------:R0:W-:Y:S02]  /*97b0*/  STL [R1+0xa4], R13 ;  /* 0x0000a40d01007387 */ /* 0x0001e40000100800 */
[----:B0-----:R-:W-:-:S02]  /*97c0*/  IMAD.MOV.U32 R13, RZ, RZ, R3 ;  /* 0x000000ffff0d7224 */ /* 0x001fc400078e0003 */
[----:B------:R-:W2:Y:S01]  /*97d0*/  LDL.LU R3, [R1+0x120] ;  /* 0x0001200001037983 */ /* 0x000ea20000300800 */
        /* <DEDUP_REMOVED lines=12> */
[C---:B------:R-:W-:Y:S01]  /*98a0*/  IMAD.WIDE R10, R192.reuse, 0x2, R10 ;  /* 0x00000002c00a7825 */ /* 0x040fe200078e020a */
[----:B------:R0:W5:Y:S03]  /*98b0*/  LDL.LU R6, [R1+0x11c] ;  /* 0x00011c0001067983 */ /* 0x0001660000300800 */
[C---:B------:R-:W-:Y:S01]  /*98c0*/  IMAD.WIDE R8, R192.reuse, 0x2, R8 ;  /* 0x00000002c0087825 */ /* 0x040fe200078e0208 */
[----:B------:R1:W-:Y:S03]  /*98d0*/  STL [R1+0xa8], R10 ;  /* 0x0000a80a01007387 */ /* 0x0003e60000100800 */
[----:B------:R-:W-:Y:S01]  /*98e0*/  IMAD.WIDE R12, R192, 0x2, R12 ;  /* 0x00000002c00c7825 */ /* 0x000fe200078e020c */
[----:B------:R3:W-:Y:S03]  /*98f0*/  STL [R1], R11 ;  /* 0x0000000b01007387 */ /* 0x0007e60000100800 */
[----:B------:R-:W-:-:S02]  /*9900*/  IMAD.MOV.U32 R252, RZ, RZ, R8 ;  /* 0x000000fffffc7224 */ /* 0x000fc400078e0008 */
[----:B------:R-:W-:Y:S01]  /*9910*/  IMAD.MOV.U32 R242, RZ, RZ, R9 ;  /* 0x000000fffff27224 */ /* 0x000fe200078e0009 */
[----:B------:R4:W-:Y:S01]  /*9920*/  STL [R1+0x108], R12 ;  /* 0x0001080c01007387 */ /* 0x0009e20000100800 */
[----:B------:R-:W-:Y:S02]  /*9930*/  IMAD.MOV.U32 R8, RZ, RZ, R95 ;  /* 0x000000ffff087224 */ /* 0x000fe400078e005f */
[----:B------:R-:W-:Y:S01]  /*9940*/  IMAD.MOV.U32 R9, RZ, RZ, R243 ;  /* 0x000000ffff097224 */ /* 0x000fe200078e00f3 */
[----:B------:R0:W-:Y:S01]  /*9950*/  STL [R1+0xac], R13 ;  /* 0x0000ac0d01007387 */ /* 0x0001e20000100800 */
[----:B-1----:R-:W-:Y:S02]  /*9960*/  IMAD.MOV.U32 R10, RZ, RZ, R113 ;  /* 0x000000ffff0a7224 */ /* 0x002fe400078e0071 */
[----:B---3--:R-:W-:Y:S02]  /*9970*/  IMAD.MOV.U32 R11, RZ, RZ, R112 ;  /* 0x000000ffff0b7224 */ /* 0x008fe400078e0070 */
[----:B------:R-:W-:-:S04]  /*9980*/  IMAD.WIDE R8, R192, 0x2, R8 ;  /* 0x00000002c0087825 */ /* 0x000fc800078e0208 */
[----:B----4-:R-:W-:Y:S02]  /*9990*/  IMAD.MOV.U32 R12, RZ, RZ, R97 ;  /* 0x000000ffff0c7224 */ /* 0x010fe400078e0061 */
[----:B0-----:R-:W-:Y:S02]  /*99a0*/  IMAD.MOV.U32 R13, RZ, RZ, R96 ;  /* 0x000000ffff0d7224 */ /* 0x001fe400078e0060 */
[C---:B------:R-:W-:Y:S01]  /*99b0*/  IMAD.WIDE R10, R192.reuse, 0x2, R10 ;  /* 0x00000002c00a7825 */ /* 0x040fe200078e020a */
[----:B------:R0:W-:Y:S03]  /*99c0*/  STL [R1+0x4], R8 ;  /* 0x0000040801007387 */ /* 0x0001e60000100800 */
[----:B------:R-:W-:Y:S01]  /*99d0*/  IMAD.WIDE R12, R192, 0x2, R12 ;  /* 0x00000002c00c7825 */ /* 0x000fe200078e020c */
[----:B------:R1:W-:Y:S03]  /*99e0*/  STL [R1+0xb0], R10 ;  /* 0x0000b00a01007387 */ /* 0x0003e60000100800 */
[----:B------:R-:W-:Y:S01]  /*99f0*/  IMAD.MOV.U32 R243, RZ, RZ, R9 ;  /* 0x000000fffff37224 */ /* 0x000fe200078e0009 */
[----:B------:R3:W-:Y:S01]  /*9a00*/  STL [R1+0x8], R11 ;  /* 0x0000080b01007387 */ /* 0x0007e20000100800 */
[----:B0-----:R-:W-:-:S03]  /*9a10*/  IMAD.MOV.U32 R8, RZ, RZ, R98 ;  /* 0x000000ffff087224 */ /* 0x001fc600078e0062 */
[----:B------:R0:W-:Y:S01]  /*9a20*/  STL [R1+0x10c], R12 ;  /* 0x00010c0c01007387 */ /* 0x0001e20000100800 */
[----:B------:R-:W-:Y:S02]  /*9a30*/  IMAD.MOV.U32 R9, RZ, RZ, R244 ;  /* 0x000000ffff097224 */ /* 0x000fe400078e00f4 */
[----:B-1----:R-:W-:Y:S01]  /*9a40*/  IMAD.MOV.U32 R10, RZ, RZ, R56 ;  /* 0x000000ffff0a7224 */ /* 0x002fe200078e0038 */
[----:B------:R1:W-:Y:S01]  /*9a50*/  STL [R1+0xb4], R13 ;  /* 0x0000b40d01007387 */ /* 0x0003e20000100800 */
[----:B---3--:R-:W-:Y:S02]  /*9a60*/  IMAD.MOV.U32 R11, RZ, RZ, R99 ;  /* 0x000000ffff0b7224 */ /* 0x008fe400078e0063 */
[----:B------:R-:W-:-:S04]  /*9a70*/  IMAD.WIDE R8, R192, 0x2, R8 ;  /* 0x00000002c0087825 */ /* 0x000fc800078e0208 */
[----:B0-----:R-:W-:Y:S02]  /*9a80*/  IMAD.MOV.U32 R12, RZ, RZ, R58 ;  /* 0x000000ffff0c7224 */ /* 0x001fe400078e003a */
[----:B-1----:R-:W-:Y:S02]  /*9a90*/  IMAD.MOV.U32 R13, RZ, RZ, R57 ;  /* 0x000000ffff0d7224 */ /* 0x002fe400078e0039 */
        /* <DEDUP_REMOVED lines=18> */
[----:B------:R1:W-:Y:S04]  /*9bc0*/  STL [R1+0xc0], R10 ;  /* 0x0000c00a01007387 */ /* 0x0003e80000100800 */
[----:B------:R3:W-:Y:S01]  /*9bd0*/  STL [R1+0x18], R11 ;  /* 0x0000180b01007387 */ /* 0x0007e20000100800 */
[----:B------:R-:W-:-:S03]  /*9be0*/  IMAD.MOV.U32 R245, RZ, RZ, R9 ;  /* 0x000000fffff57224 */ /* 0x000fc600078e0009 */
[----:B------:R4:W-:Y:S01]  /*9bf0*/  STL [R1+0x114], R12 ;  /* 0x0001140c01007387 */ /* 0x0009e20000100800 */
[----:B0-----:R-:W-:-:S03]  /*9c00*/  IMAD.MOV.U32 R8, RZ, RZ, R101 ;  /* 0x000000ffff087224 */ /* 0x001fc600078e0065 */
[----:B------:R0:W-:Y:S01]  /*9c10*/  STL [R1+0xc4], R13 ;  /* 0x0000c40d01007387 */ /* 0x0001e20000100800 */
[----:B-1----:R-:W-:Y:S02]  /*9c20*/  IMAD.MOV.U32 R10, RZ, RZ, R41 ;  /* 0x000000ffff0a7224 */ /* 0x002fe400078e0029 */
[----:B---3--:R-:W-:Y:S02]  /*9c30*/  IMAD.MOV.U32 R11, RZ, RZ, R247 ;  /* 0x000000ffff0b7224 */ /* 0x008fe400078e00f7 */
[----:B------:R-:W-:Y:S02]  /*9c40*/  IMAD.MOV.U32 R9, RZ, RZ, R100 ;  /* 0x000000ffff097224 */ /* 0x000fe400078e0064 */
[----:B----4-:R-:W-:Y:S02]  /*9c50*/  IMAD.MOV.U32 R12, RZ, RZ, R40 ;  /* 0x000000ffff0c7224 */ /* 0x010fe400078e0028 */
[----:B0-----:R-:W-:Y:S02]  /*9c60*/  IMAD.MOV.U32 R13, RZ, RZ, R246 ;  /* 0x000000ffff0d7224 */ /* 0x001fe400078e00f6 */
[----:B------:R-:W-:-:S04]  /*9c70*/  IMAD.WIDE R10, R192, 0x2, R10 ;  /* 0x00000002c00a7825 */ /* 0x000fc800078e020a */
[----:B------:R-:W-:-:S04]  /*9c80*/  IMAD.WIDE R12, R192, 0x2, R12 ;  /* 0x00000002c00c7825 */ /* 0x000fc800078e020c */
[----:B------:R-:W-:Y:S01]  /*9c90*/  IMAD.WIDE R8, R192, 0x2, R8 ;  /* 0x00000002c0087825 */ /* 0x000fe200078e0208 */
[----:B------:R0:W-:Y:S01]  /*9ca0*/  STL [R1+0x1c], R12 ;  /* 0x00001c0c01007387 */ /* 0x0001e20000100800 */
[----:B------:R-:W-:-:S03]  /*9cb0*/  UIADD3 UR7, UR7, -0x1, URZ ;  /* 0xffffffff07077890 */ /* 0x000fc6000fffe03f */
[----:B------:R0:W-:Y:S04]  /*9cc0*/  STL [R1+0x20], R10 ;  /* 0x0000200a01007387 */ /* 0x0001e80000100800 */
[----:B------:R0:W-:Y:S04]  /*9cd0*/  STL [R1+0xc8], R8 ;  /* 0x0000c80801007387 */ /* 0x0001e80000100800 */
[----:B------:R0:W-:Y:S01]  /*9ce0*/  STL [R1+0x24], R9 ;  /* 0x0000240901007387 */ /* 0x0001e20000100800 */
[----:B------:R-:W-:Y:S01]  /*9cf0*/  ISETP.NE.U32.AND P0, PT, RZ, UR7, PT ;  /* 0x00000007ff007c0c */ /* 0x000fe2000bf05070 */
[----:B------:R-:W-:Y:S01]  /*9d00*/  HMMA.16816.F32.BF16 R32, R52, R14, R32 ;  /* 0x0000000e3420723c */ /* 0x000fe20000041820 */
[----:B------:R-:W-:-:S02]  /*9d10*/  IMAD.MOV.U32 R235, RZ, RZ, R17 ;  /* 0x000000ffffeb7224 */ /* 0x000fc400078e0011 */
[----:B------:R-:W-:-:S03]  /*9d20*/  IMAD.MOV.U32 R246, RZ, RZ, R13 ;  /* 0x000000fffff67224 */ /* 0x000fc600078e000d */
[----:B------:R-:W-:Y:S01]  /*9d30*/  HMMA.16816.F32.BF16 R36, R52, R18, R36 ;  /* 0x000000123424723c */ /* 0x000fe20000041824 */
[----:B------:R-:W-:-:S05]  /*9d40*/  IMAD.MOV.U32 R247, RZ, RZ, R11 ;  /* 0x000000fffff77224 */ /* 0x000fca00078e000b */
[C---:B------:R-:W-:Y:S06]  /*9d50*/  HMMA.16816.F32.BF16 R104, R52.reuse, R102, R104 ;  /* 0x000000663468723c */ /* 0x040fec0000041868 */
[C---:B------:R-:W-:Y:S06]  /*9d60*/  HMMA.16816.F32.BF16 R140, R52.reuse, R42, R140 ;  /* 0x0000002a348c723c */ /* 0x040fec000004188c */
[C---:B------:R-:W-:Y:S06]  /*9d70*/  HMMA.16816.F32.BF16 R176, R52.reuse, R46, R176 ;  /* 0x0000002e34b0723c */ /* 0x040fec00000418b0 */
[C---:B------:R-:W-:Y:S06]  /*9d80*/  HMMA.16816.F32.BF16 R168, R52.reuse, R110, R168 ;  /* 0x0000006e34a8723c */ /* 0x040fec00000418a8 */
[----:B------:R-:W-:Y:S01]  /*9d90*/  HMMA.16816.F32.BF16 R24, R52, R114, R24 ;  /* 0x000000723418723c */ /* 0x000fe20000041818 */
[----:B--2---:R-:W-:Y:S01]  /*9da0*/  VIADD R3, R3, 0xffffffe0 ;  /* 0xffffffe003037836 */ /* 0x004fe20000000000 */
[----:B------:R-:W-:-:S07]  /*9db0*/  NOP ;  /* 0x0000000000007918 */ /* 0x000fce0000000000 */
[----:B0-----:R-:W-:-:S15]  /*9dc0*/  @P0 BRA `(.L_x_1) ;  /* 0xffffffb400040947 */ /* 0x001fde000383ffff */
[----:B------:R-:W-:Y:S02]  /*9dd0*/  F2FP.BF16.F32.PACK_AB R71, R71, R70 ;  /* 0x000000464747723e */ /* 0x000fe400000010ff */
[----:B------:R-:W-:Y:S02]  /*9de0*/  F2FP.BF16.F32.PACK_AB R171, R171, R170 ;  /* 0x000000aaabab723e */ /* 0x000fe400000010ff */
[----:B------:R-:W-:Y:S02]  /*9df0*/  F2FP.BF16.F32.PACK_AB R67, R67, R66 ;  /* 0x000000424343723e */ /* 0x000fe400000010ff */
[----:B------:R-:W-:Y:S02]  /*9e00*/  F2FP.BF16.F32.PACK_AB R179, R179, R178 ;  /* 0x000000b2b3b3723e */ /* 0x000fe400000010ff */
[----:B------:R-:W-:Y:S02]  /*9e10*/  F2FP.BF16.F32.PACK_AB R143, R143, R142 ;  /* 0x0000008e8f8f723e */ /* 0x000fe400000010ff */
[----:B------:R-:W-:-:S02]  /*9e20*/  F2FP.BF16.F32.PACK_AB R119, R119, R118 ;  /* 0x000000767777723e */ /* 0x000fc400000010ff */
        /* <DEDUP_REMOVED lines=57> */
[----:B------:R-:W-:-:S07]  /*a1c0*/  F2FP.BF16.F32.PACK_AB R144, R137, R136 ;  /* 0x000000888990723e */ /* 0x000fce00000010ff */
.L_x_0:
[----:B------:R-:W1:Y:S01]  /*a1d0*/  S2R R2, SR_TID.X ;  /* 0x0000000000027919 */ /* 0x000e620000002100 */
[----:B------:R-:W2:Y:S01]  /*a1e0*/  S2UR UR5, SR_CgaCtaId ;  /* 0x00000000000579c3 */ /* 0x000ea20000008800 */
[----:B------:R-:W-:Y:S01]  /*a1f0*/  UMOV UR4, 0x400 ;  /* 0x0000040000047882 */ /* 0x000fe20000000000 */
[----:B------:R-:W-:Y:S01]  /*a200*/  ULDC.64 UR8, c[0x0][0x228] ;  /* 0x00008a0000087ab9 */ /* 0x000fe20000000a00 */
[----:B------:R-:W3:Y:S01]  /*a210*/  LDL.LU R7, [R1+0x118] ;  /* 0x0001180001077983 */ /* 0x000ee20000300800 */
[C---:B-----5:R-:W-:Y:S01]  /*a220*/  VIADD R5, R6.reuse, 0x1 ;  /* 0x0000000106057836 */ /* 0x060fe20000000000 */
[----:B------:R-:W-:Y:S01]  /*a230*/  ULDC UR6, c[0x0][0x22c] ;  /* 0x00008b0000067ab9 */ /* 0x000fe20000000800 */
[----:B------:R-:W-:Y:S01]  /*a240*/  VIADD R4, R6, 0x2 ;  /* 0x0000000206047836 */ /* 0x000fe20000000000 */
[----:B--2---:R-:W-:-:S03]  /*a250*/  ULEA UR4, UR5, UR4, 0x18 ;  /* 0x0000000405047291 */ /* 0x004fc6000f8ec03f */
[----:B------:R-:W-:Y:S01]  /*a260*/  ULDC UR5, c[0x0][0x22c] ;  /* 0x00008b0000057ab9 */ /* 0x000fe20000000800 */
[C---:B-1----:R-:W-:Y:S02]  /*a270*/  LOP3.LUT R0, R2.reuse, 0x20, RZ, 0xc0, !PT ;  /* 0x0000002002007812 */ /* 0x042fe400078ec0ff */
[----:B------:R-:W-:Y:S02]  /*a280*/  LOP3.LUT R3, R2, 0x1f, RZ, 0xc0, !PT ;  /* 0x0000001f02037812 */ /* 0x000fe400078ec0ff */
[----:B------:R-:W-:-:S05]  /*a290*/  LEA R0, R0, UR4, 0x5 ;  /* 0x0000000400007c11 */ /* 0x000fca000f8e28ff */
[----:B------:R-:W-:Y:S01]  /*a2a0*/  IMAD R72, R3, 0x10, R0 ;  /* 0x0000001003487824 */ /* 0x000fe200078e0200 */
[----:B------:R-:W-:Y:S01]  /*a2b0*/  BAR.SYNC.DEFER_BLOCKING 0x0 ;  /* 0x0000000000007b1d */ /* 0x000fe20000010000 */
[----:B------:R-:W-:Y:S01]  /*a2c0*/  LOP3.LUT R0, R2, 0x3f, RZ, 0xc0, !PT ;  /* 0x0000003f02007812 */ /* 0x000fe200078ec0ff */
[----:B------:R-:W-:-:S03]  /*a2d0*/  VIADD R3, R6, 0x4 ;  /* 0x0000000406037836 */ /* 0x000fc60000000000 */
[----:B------:R-:W-:Y:S01]  /*a2e0*/  LEA R0, R0, UR4, 0x4 ;  /* 0x0000000400007c11 */ /* 0x000fe2000f8e20ff */
[----:B------:R-:W-:Y:S01]  /*a2f0*/  ULDC UR4, c[0x0][0x244] ;  /* 0x0000910000047ab9 */ /* 0x000fe20000000800 */
[----:B------:R-:W-:Y:S04]  /*a300*/  STSM.16.M88.4 [R72], R144 ;  /* 0x0000009048007844 */ /* 0x000fe80000000200 */
[----:B------:R-:W-:Y:S01]  /*a310*/  STSM.16.M88.4 [R72+0x200], R28 ;  /* 0x0002001c48007844 */ /* 0x000fe20000000200 */
[----:B------:R-:W-:Y:S06]  /*a320*/  BAR.SYNC.DEFER_BLOCKING 0x0 ;  /* 0x0000000000007b1d */ /* 0x000fec0000010000 */
[----:B------:R-:W1:Y:S04]  /*a330*/  LDS.128 R76, [R0] ;  /* 0x00000000004c7984 */ /* 0x000e680000000c00 */
[----:B------:R-:W2:Y:S01]  /*a340*/  LDS.128 R60, [R0+0x400] ;  /* 0x00040000003c7984 */ /* 0x000ea20000000c00 */
[----:B------:R-:W-:Y:S06]  /*a350*/  BAR.SYNC.DEFER_BLOCKING 0x0 ;  /* 0x0000000000007b1d */ /* 0x000fec0000010000 */
[----:B------:R-:W-:Y:S04]  /*a360*/  STSM.16.M88.4 [R72], R148 ;  /* 0x0000009448007844 */ /* 0x000fe80000000200 */
[----:B------:R-:W-:Y:S01]  /*a370*/  STSM.16.M88.4 [R72+0x200], R32 ;  /* 0x0002002048007844 */ /* 0x000fe20000000200 */
[----:B------:R-:W-:Y:S06]  /*a380*/  BAR.SYNC.DEFER_BLOCKING 0x0 ;  /* 0x0000000000007b1d */ /* 0x000fec0000010000 */
[----:B------:R-:W4:Y:S04]  /*a390*/  LDS.128 R56, [R0] ;  /* 0x0000000000387984 */ /* 0x000f280000000c00 */
[----:B------:R-:W4:Y:S01]  /*a3a0*/  LDS.128 R48, [R0+0x400] ;  /* 0x0004000000307984 */ /* 0x000f220000000c00 */
        /* <DEDUP_REMOVED lines=10> */
[----:B0-----:R-:W0:Y:S04]  /*a450*/  LDS.128 R20, [R0] ;  /* 0x0000000000147984 */ /* 0x001e280000000c00 */
[----:B------:R-:W0:Y:S01]  /*a460*/  LDS.128 R16, [R0+0x400] ;  /* 0x0004000000107984 */ /* 0x000e220000000c00 */
[----:B------:R-:W-:Y:S01]  /*a470*/  BAR.SYNC.DEFER_BLOCKING 0x0 ;  /* 0x0000000000007b1d */ /* 0x000fe20000010000 */
[----:B---3--:R-:W-:-:S04]  /*a480*/  ISETP.GE.AND P0, PT, R7, UR8, PT ;  /* 0x0000000807007c0c */ /* 0x008fc8000bf06270 */
[----:B------:R-:W-:Y:S01]  /*a490*/  ISETP.LT.AND P4, PT, R5, UR6, !P0 ;  /* 0x0000000605007c0c */ /* 0x000fe2000c781270 */
[----:B------:R-:W-:Y:S01]  /*a4a0*/  ULDC UR6, c[0x0][0x22c] ;  /* 0x00008b0000067ab9 */ /* 0x000fe20000000800 */
[----:B------:R-:W-:Y:S01]  /*a4b0*/  ISETP.LT.AND P2, PT, R4, UR5, !P0 ;  /* 0x0000000504007c0c */ /* 0x000fe2000c741270 */
[C---:B------:R-:W-:Y:S01]  /*a4c0*/  VIADD R4, R6.reuse, 0x3 ;  /* 0x0000000306047836 */ /* 0x040fe20000000000 */
[----:B------:R-:W-:Y:S01]  /*a4d0*/  ISETP.LT.AND P3, PT, R3, UR6, !P0 ;  /* 0x0000000603007c0c */ /* 0x000fe2000c761270 */
[----:B------:R-:W-:Y:S01]  /*a4e0*/  IMAD R3, R7, UR4, RZ ;  /* 0x0000000407037c24 */ /* 0x000fe2000f8e02ff */
[----:B------:R-:W-:Y:S01]  /*a4f0*/  ULDC UR4, c[0x0][0x248] ;  /* 0x0000920000047ab9 */ /* 0x000fe20000000800 */
[----:B------:R-:W-:Y:S01]  /*a500*/  ULDC.64 UR6, c[0x0][0x220] ;  /* 0x0000880000067ab9 */ /* 0x000fe20000000a00 */
[C---:B------:R-:W-:Y:S01]  /*a510*/  IMAD R5, R6.reuse, UR4, RZ ;  /* 0x0000000406057c24 */ /* 0x040fe2000f8e02ff */
[----:B------:R-:W-:Y:S01]  /*a520*/  ULDC UR5, c[0x0][0x22c] ;  /* 0x00008b0000057ab9 */ /* 0x000fe20000000800 */
[C---:B------:R-:W-:Y:S01]  /*a530*/  LEA R2, P6, R3.reuse, UR6, 0x1 ;  /* 0x0000000603027c11 */ /* 0x040fe2000f8c08ff */
[----:B------:R-:W-:Y:S01]  /*a540*/  VIADD R7, R6, 0x5 ;  /* 0x0000000506077836 */ /* 0x000fe20000000000 */
[----:B------:R-:W-:Y:S01]  /*a550*/  ISETP.LT.AND P1, PT, R4, UR5, !P0 ;  /* 0x0000000504007c0c */ /* 0x000fe2000c721270 */
[----:B------:R-:W-:Y:S01]  /*a560*/  ULDC UR5, c[0x0][0x22c] ;  /* 0x00008b0000057ab9 */ /* 0x000fe20000000800 */
[----:B------:R-:W-:Y:S01]  /*a570*/  STSM.16.M88.4 [R72], R116 ;  /* 0x0000007448007844 */ /* 0x000fe20000000200 */
[----:B------:R-:W-:Y:S01]  /*a580*/  LEA.HI.X.SX32 R3, R3, UR7, 0x1, P6 ;  /* 0x0000000703037c11 */ /* 0x000fe2000b0f0eff */
[----:B------:R-:W-:Y:S01]  /*a590*/  ULDC UR6, c[0x0][0x248] ;  /* 0x0000920000067ab9 */ /* 0x000fe20000000800 */
[----:B------:R-:W-:Y:S01]  /*a5a0*/  ISETP.LT.AND P5, PT, R6, UR9, !P0 ;  /* 0x0000000906007c0c */ /* 0x000fe2000c7a1270 */
[----:B------:R-:W-:Y:S01]  /*a5b0*/  STSM.16.M88.4 [R72+0x200], R140 ;  /* 0x0002008c48007844 */ /* 0x000fe20000000200 */
[----:B------:R-:W-:Y:S01]  /*a5c0*/  BAR.SYNC.DEFER_BLOCKING 0x0 ;  /* 0x0000000000007b1d */ /* 0x000fe20000010000 */
[----:B------:R-:W-:-:S05]  /*a5d0*/  LEA R4, P6, R5, R2, 0x1 ;  /* 0x0000000205047211 */ /* 0x000fca00078c08ff */
[----:B------:R-:W-:Y:S01]  /*a5e0*/  ULDC UR7, c[0x0][0x22c] ;  /* 0x00008b0000077ab9 */ /* 0x000fe20000000800 */
[----:B------:R-:W3:Y:S04]  /*a5f0*/  LDS.128 R12, [R0] ;  /* 0x00000000000c7984 */ /* 0x000ee80000000c00 */
[----:B------:R-:W3:Y:S01]  /*a600*/  LDS.128 R8, [R0+0x400] ;  /* 0x0004000000087984 */ /* 0x000ee20000000c00 */
[----:B------:R-:W-:Y:S06]  /*a610*/  BAR.SYNC.DEFER_BLOCKING 0x0 ;  /* 0x0000000000007b1d */ /* 0x000fec0000010000 */
[----:B------:R-:W-:Y:S04]  /*a620*/  STSM.16.M88.4 [R72], R40 ;  /* 0x0000002848007844 */ /* 0x000fe80000000200 */
[----:B------:R-:W-:Y:S01]  /*a630*/  STSM.16.M88.4 [R72+0x200], R176 ;  /* 0x000200b048007844 */ /* 0x000fe20000000200 */
[----:B------:R-:W-:Y:S06]  /*a640*/  BAR.SYNC.DEFER_BLOCKING 0x0 ;  /* 0x0000000000007b1d */ /* 0x000fec0000010000 */
[----:B------:R-:W3:Y:S04]  /*a650*/  LDS.128 R36, [R0] ;  /* 0x0000000000247984 */ /* 0x000ee80000000c00 */
[----:B------:R-:W3:Y:S01]  /*a660*/  LDS.128 R32, [R0+0x400] ;  /* 0x0004000000207984 */ /* 0x000ee20000000c00 */
[----:B------:R-:W-:Y:S06]  /*a670*/  BAR.SYNC.DEFER_BLOCKING 0x0 ;  /* 0x0000000000007b1d */ /* 0x000fec0000010000 */
[----:B------:R1:W-:Y:S04]  /*a680*/  STSM.16.M88.4 [R72], R64 ;  /* 0x0000004048007844 */ /* 0x0003e80000000200 */
[----:B------:R-:W-:Y:S01]  /*a690*/  STSM.16.M88.4 [R72+0x200], R168 ;  /* 0x000200a848007844 */ /* 0x000fe20000000200 */
[----:B------:R-:W-:Y:S01]  /*a6a0*/  BAR.SYNC.DEFER_BLOCKING 0x0 ;  /* 0x0000000000007b1d */ /* 0x000fe20000010000 */
[C---:B-1----:R-:W-:Y:S01]  /*a6b0*/  VIADD R65, R5.reuse, UR4 ;  /* 0x0000000405417c36 */ /* 0x042fe20008000000 */
[----:B------:R-:W-:-:S03]  /*a6c0*/  LEA.HI.X.SX32 R5, R5, R3, 0x1, P6 ;  /* 0x0000000305057211 */ /* 0x000fc600030f0eff */
[C---:B------:R-:W-:Y:S01]  /*a6d0*/  VIADD R66, R65.reuse, UR4 ;  /* 0x0000000441427c36 */ /* 0x040fe20008000000 */
[----:B------:R-:W-:-:S04]  /*a6e0*/  LEA R64, P6, R65, R2, 0x1 ;  /* 0x0000000241407211 */ /* 0x000fc800078c08ff */
[----:B------:R-:W-:Y:S01]  /*a6f0*/  LEA.HI.X.SX32 R65, R65, R3, 0x1, P6 ;  /* 0x0000000341417211 */ /* 0x000fe200030f0eff */
[----:B------:R-:W1:Y:S04]  /*a700*/  LDS.128 R44, [R0] ;  /* 0x00000000002c7984 */ /* 0x000e680000000c00 */
[----:B------:R-:W1:Y:S01]  /*a710*/  LDS.128 R40, [R0+0x400] ;  /* 0x0004000000287984 */ /* 0x000e620000000c00 */
[----:B------:R-:W-:Y:S06]  /*a720*/  BAR.SYNC.DEFER_BLOCKING 0x0 ;  /* 0x0000000000007b1d */ /* 0x000fec0000010000 */
[----:B------:R-:W-:Y:S04]  /*a730*/  STSM.16.M88.4 [R72], R68 ;  /* 0x0000004448007844 */ /* 0x000fe80000000200 */
[----:B------:R2:W-:Y:S01]  /*a740*/  STSM.16.M88.4 [R72+0x200], R52 ;  /* 0x0002003448007844 */ /* 0x0005e20000000200 */
[----:B------:R-:W-:Y:S01]  /*a750*/  BAR.SYNC.DEFER_BLOCKING 0x0 ;  /* 0x0000000000007b1d */ /* 0x000fe20000010000 */
[----:B--2---:R-:W-:-:S02]  /*a760*/  LEA R52, P6, R66, R2, 0x1 ;  /* 0x0000000242347211 */ /* 0x004fc400078c08ff */
[----:B------:R-:W-:Y:S02]  /*a770*/  PRMT R54, R76, 0x7632, R54 ;  /* 0x000076324c367816 */ /* 0x000fe40000000036 */
[C---:B------:R-:W-:Y:S01]  /*a780*/  LEA.HI.X.SX32 R53, R66.reuse, R3, 0x1, P6 ;  /* 0x0000000342357211 */ /* 0x040fe200030f0eff */
[----:B------:R-:W-:-:S04]  /*a790*/  VIADD R66, R66, UR4 ;  /* 0x0000000442427c36 */ /* 0x000fc80008000000 */
[----:B------:R-:W-:Y:S01]  /*a7a0*/  VIADD R55, R66, UR4 ;  /* 0x0000000442377c36 */ /* 0x000fe20008000000 */
[----:B------:R2:W-:Y:S01]  /*a7b0*/  @P5 STG.E.U16 desc[UR10][R4.64], R76 ;  /* 0x0000004c04005986 */ /* 0x0005e2000c10150a */
[----:B------:R-:W-:Y:S01]  /*a7c0*/  ISETP.LT.AND P5, PT, R7, UR5, !P0 ;  /* 0x0000000507007c0c */ /* 0x000fe2000c7a1270 */
[C---:B------:R-:W-:Y:S01]  /*a7d0*/  VIADD R7, R6.reuse, 0x6 ;  /* 0x0000000606077836 */ /* 0x040fe20000000000 */
[----:B------:R-:W-:Y:S01]  /*a7e0*/  ULDC UR5, c[0x0][0x22c] ;  /* 0x00008b0000057ab9 */ /* 0x000fe20000000800 */
[----:B------:R4:W-:Y:S03]  /*a7f0*/  @P4 STG.E.U16 desc[UR10][R64.64], R54 ;  /* 0x0000003640004986 */ /* 0x0009e6000c10150a */
[----:B------:R-:W-:Y:S01]  /*a800*/  ISETP.LT.AND P4, PT, R7, UR5, !P0 ;  /* 0x0000000507007c0c */ /* 0x000fe2000c781270 */
[----:B------:R-:W-:Y:S01]  /*a810*/  ULDC UR5, c[0x0][0x22c] ;  /* 0x00008b0000057ab9 */ /* 0x000fe20000000800 */
[----:B------:R0:W-:Y:S01]  /*a820*/  @P2 STG.E.U16 desc[UR10][R52.64], R77 ;  /* 0x0000004d34002986 */ /* 0x0001e2000c10150a */
[----:B------:R-:W-:-:S02]  /*a830*/  VIADD R7, R6, 0x8 ;  /* 0x0000000806077836 */ /* 0x000fc40000000000 */
[----:B--2---:R-:W-:Y:S01]  /*a840*/  VIADD R5, R6, 0x7 ;  /* 0x0000000706057836 */ /* 0x004fe20000000000 */
[----:B------:R-:W-:Y:S01]  /*a850*/  LEA R4, P6, R66, R2, 0x1 ;  /* 0x0000000242047211 */ /* 0x000fe200078c08ff */
[----:B----4-:R-:W-:-:S03]  /*a860*/  VIADD R64, R55, UR4 ;  /* 0x0000000437407c36 */ /* 0x010fc60008000000 */
[----:B------:R-:W-:Y:S01]  /*a870*/  ISETP.LT.AND P2, PT, R5, UR5, !P0 ;  /* 0x0000000505007c0c */ /* 0x000fe2000c741270 */
[----:B------:R-:W-:Y:S01]  /*a880*/  ULDC UR5, c[0x0][0x22c] ;  /* 0x00008b0000057ab9 */ /* 0x000fe20000000800 */
[-C--:B------:R-:W-:Y:S02]  /*a890*/  LEA.HI.X.SX32 R5, R66, R3.reuse, 0x1, P6 ;  /* 0x0000000342057211 */ /* 0x080fe400030f0eff */
[-C--:B------:R-:W-:Y:S02]  /*a8a0*/  LEA R54, P6, R55, R2.reuse, 0x1 ;  /* 0x0000000237367211 */ /* 0x080fe400078c08ff */
[----:B0-----:R-:W-:Y:S02]  /*a8b0*/  PRMT R53, R77, 0x7632, R53 ;  /* 0x000076324d357816 */ /* 0x001fe40000000035 */
[----:B------:R-:W-:Y:S02]  /*a8c0*/  LEA.HI.X.SX32 R55, R55, R3, 0x1, P6 ;  /* 0x0000000337377211 */ /* 0x000fe400030f0eff */
[----:B------:R-:W-:Y:S01]  /*a8d0*/  LEA R52, P6, R64, R2, 0x1 ;  /* 0x0000000240347211 */ /* 0x000fe200078c08ff */
[----:B------:R0:W-:Y:S01]  /*a8e0*/  @P1 STG.E.U16 desc[UR10][R4.64], R53 ;  /* 0x0000003504001986 */ /* 0x0001e2000c10150a */
[----:B------:R-:W-:Y:S01]  /*a8f0*/  ISETP.LT.AND P1, PT, R7, UR5, !P0 ;  /* 0x0000000507007c0c */ /* 0x000fe2000c721270 */
[----:B------:R-:W-:Y:S01]  /*a900*/  VIADD R7, R6, 0x9 ;  /* 0x0000000906077836 */ /* 0x000fe20000000000 */
[----:B------:R-:W-:Y:S01]  /*a910*/  ULDC UR5, c[0x0][0x22c] ;  /* 0x00008b0000057ab9 */ /* 0x000fe20000000800 */
[----:B------:R2:W-:Y:S01]  /*a920*/  @P3 STG.E.U16 desc[UR10][R54.64], R78 ;  /* 0x0000004e36003986 */ /* 0x0005e2000c10150a */
[----:B------:R-:W-:-:S02]  /*a930*/  PRMT R65, R79, 0x7632, R65 ;  /* 0x000076324f417816 */ /* 0x000fc40000000041 */
[----:B------:R-:W-:Y:S01]  /*a940*/  ISETP.LT.AND P3, PT, R7, UR5, !P0 ;  /* 0x0000000507007c0c */ /* 0x000fe2000c761270 */
[----:B------:R-:W-:Y:S01]  /*a950*/  VIADD R7, R6, 0xa ;  /* 0x0000000a06077836 */ /* 0x000fe20000000000 */
[----:B------:R-:W-:Y:S01]  /*a960*/  ULDC UR5, c[0x0][0x22c] ;  /* 0x00008b0000057ab9 */ /* 0x000fe20000000800 */
[C---:B0-----:R-:W-:Y:S01]  /*a970*/  LEA.HI.X.SX32 R53, R64.reuse, R3, 0x1, P6 ;  /* 0x0000000340357211 */ /* 0x041fe200030f0eff */
[----:B------:R-:W-:Y:S01]  /*a980*/  VIADD R64, R64, UR4 ;  /* 0x0000000440407c36 */ /* 0x000fe20008000000 */
[----:B------:R-:W-:-:S03]  /*a990*/  PRMT R5, R78, 0x7632, R5 ;  /* 0x000076324e057816 */ /* 0x000fc60000000005 */
[C---:B--2---:R-:W-:Y:S02]  /*a9a0*/  VIADD R55, R64.reuse, UR4 ;  /* 0x0000000440377c36 */ /* 0x044fe40008000000 */
[----:B------:R0:W-:Y:S01]  /*a9b0*/  @P5 STG.E.U16 desc[UR10][R52.64], R5 ;  /* 0x0000000534005986 */ /* 0x0001e2000c10150a */
[CC--:B------:R-:W-:Y:S02]  /*a9c0*/  LEA R4, P5, R64.reuse, R2.reuse, 0x1 ;  /* 0x0000000240047211 */ /* 0x0c0fe400078a08ff */
[C---:B------:R-:W-:Y:S02]  /*a9d0*/  LEA R54, P6, R55.reuse, R2, 0x1 ;  /* 0x0000000237367211 */ /* 0x040fe400078c08ff */
[-C--:B0-----:R-:W-:Y:S01]  /*a9e0*/  LEA.HI.X.SX32 R5, R64, R3.reuse, 0x1, P5 ;  /* 0x0000000340057211 */ /* 0x081fe200028f0eff */
[----:B------:R-:W-:Y:S01]  /*a9f0*/  VIADD R53, R55, UR4 ;  /* 0x0000000437357c36 */ /* 0x000fe20008000000 */
[----:B------:R-:W-:Y:S01]  /*aa00*/  ISETP.LT.AND P5, PT, R7, UR5, !P0 ;  /* 0x0000000507007c0c */ /* 0x000fe2000c7a1270 */
[----:B------:R-:W-:Y:S01]  /*aa10*/  VIADD R7, R6, 0xb ;  /* 0x0000000b06077836 */ /* 0x000fe20000000000 */
[----:B------:R-:W-:Y:S01]  /*aa20*/  ULDC UR5, c[0x0][0x22c] ;  /* 0x00008b0000057ab9 */ /* 0x000fe20000000800 */
[----:B------:R0:W-:Y:S01]  /*aa30*/  @P4 STG.E.U16 desc[UR10][R4.64], R79 ;  /* 0x0000004f04004986 */ /* 0x0001e2000c10150a */
[----:B------:R-:W-:-:S02]  /*aa40*/  LEA.HI.X.SX32 R55, R55, R3, 0x1, P6 ;  /* 0x0000000337377211 */ /* 0x000fc400030f0eff */
[----:B------:R-:W-:Y:S01]  /*aa50*/  ISETP.LT.AND P4, PT, R7, UR5, !P0 ;  /* 0x0000000507007c0c */ /* 0x000fe2000c781270 */
[C---:B------:R-:W-:Y:S01]  /*aa60*/  VIADD R7, R6.reuse, 0xc ;  /* 0x0000000c06077836 */ /* 0x040fe20000000000 */
[----:B------:R-:W-:Y:S01]  /*aa70*/  ULDC UR5, c[0x0][0x22c] ;  /* 0x00008b0000057ab9 */ /* 0x000fe20000000800 */
[-C--:B------:R-:W-:Y:S01]  /*aa80*/  LEA R52, P6, R53, R2.reuse, 0x1 ;  /* 0x0000000235347211 */ /* 0x080fe200078c08ff */
[----:B------:R2:W-:Y:S02]  /*aa90*/  @P2 STG.E.U16 desc[UR10][R54.64], R65 ;  /* 0x0000004136002986 */ /* 0x0005e4000c10150a */
[----:B------:R-:W-:Y:S01]  /*aaa0*/  ISETP.LT.AND P2, PT, R7, UR5, !P0 ;  /* 0x0000000507007c0c */ /* 0x000fe2000c741270 */
[C---:B------:R-:W-:Y:S01]  /*aab0*/  VIADD R7, R53.reuse, UR4 ;  /* 0x0000000435077c36 */ /* 0x040fe20008000000 */
[-C--:B------:R-:W-:Y:S01]  /*aac0*/  LEA.HI.X.SX32 R53, R53, R3.reuse, 0x1, P6 ;  /* 0x0000000335357211 */ /* 0x080fe200030f0eff */
[C---:B0-----:R-:W-:Y:S01]  /*aad0*/  VIADD R5, R6.reuse, 0xd ;  /* 0x0000000d06057836 */ /* 0x041fe20000000000 */
[----:B------:R-:W-:Y:S01]  /*aae0*/  ULDC UR5, c[0x0][0x22c] ;  /* 0x00008b0000057ab9 */ /* 0x000fe20000000800 */
[C---:B------:R-:W-:Y:S01]  /*aaf0*/  VIADD R64, R7.reuse, UR4 ;  /* 0x0000000407407c36 */ /* 0x040fe20008000000 */
[-C--:B------:R-:W-:Y:S01]  /*ab00*/  LEA R4, P6, R7, R2.reuse, 0x1 ;  /* 0x0000000207047211 */ /* 0x080fe200078c08ff */
[----:B------:R0:W-:Y:S01]  /*ab10*/  @P1 STG.E.U16 desc[UR10][R52.64], R60 ;  /* 0x0000003c34001986 */ /* 0x0001e2000c10150a */
[----:B------:R-:W-:Y:S01]  /*ab20*/  ISETP.LT.AND P1, PT, R5, UR5, !P0 ;  /* 0x0000000505007c0c */ /* 0x000fe2000c721270 */
[----:B------:R-:W-:Y:S01]  /*ab30*/  ULDC UR5, c[0x0][0x22c] ;  /* 0x00008b0000057ab9 */ /* 0x000fe20000000800 */
[----:B------:R-:W-:Y:S01]  /*ab40*/  LEA.HI.X.SX32 R5, R7, R3, 0x1, P6 ;  /* 0x0000000307057211 */ /* 0x000fe200030f0eff */
[----:B------:R-:W-:Y:S01]  /*ab50*/  VIADD R7, R6, 0xe ;  /* 0x0000000e06077836 */ /* 0x000fe20000000000 */
[----:B--2---:R-:W-:-:S04]  /*ab60*/  LEA R54, P6, R64, R2, 0x1 ;  /* 0x0000000240367211 */ /* 0x004fc800078c08ff */
[C---:B------:R-:W-:Y:S01]  /*ab70*/  LEA.HI.X.SX32 R55, R64.reuse, R3, 0x1, P6 ;  /* 0x0000000340377211 */ /* 0x040fe200030f0eff */
[----:B------:R-:W-:Y:S01]  /*ab80*/  VIADD R64, R64, UR4 ;  /* 0x0000000440407c36 */ /* 0x000fe20008000000 */
[----:B0-----:R-:W-:-:S03]  /*ab90*/  PRMT R53, R60, 0x7632, R53 ;  /* 0x000076323c357816 */ /* 0x001fc60000000035 */
[C---:B------:R-:W-:Y:S01]  /*aba0*/  VIADD R60, R64.reuse, UR4 ;  /* 0x00000004403c7c36 */ /* 0x040fe20008000000 */
[----:B------:R-:W-:Y:S01]  /*abb0*/  LEA R52, P6, R64, R2, 0x1 ;  /* 0x0000000240347211 */ /* 0x000fe200078c08ff */
[----:B------:R0:W-:Y:S01]  /*abc0*/  @P3 STG.E.U16 desc[UR10][R4.64], R53 ;  /* 0x0000003504003986 */ /* 0x0001e2000c10150a */
[----:B------:R-:W-:Y:S01]  /*abd0*/  ISETP.LT.AND P3, PT, R7, UR5, !P0 ;  /* 0x0000000507007c0c */ /* 0x000fe2000c761270 */
[C---:B------:R-:W-:Y:S01]  /*abe0*/  VIADD R7, R6.reuse, 0xf ;  /* 0x0000000f06077836 */ /* 0x040fe20000000000 */
[----:B------:R-:W-:Y:S01]  /*abf0*/  ULDC UR5, c[0x0][0x22c] ;  /* 0x00008b0000057ab9 */ /* 0x000fe20000000800 */
[----:B------:R2:W-:Y:S03]  /*ac00*/  @P5 STG.E.U16 desc[UR10][R54.64], R61 ;  /* 0x0000003d36005986 */ /* 0x0005e6000c10150a */
[----:B------:R-:W-:Y:S01]  /*ac10*/  ISETP.LT.AND P5, PT, R7, UR5, !P0 ;  /* 0x0000000507007c0c */ /* 0x000fe2000c7a1270 */
[----:B------:R-:W-:Y:S01]  /*ac20*/  VIADD R7, R6, 0x10 ;  /* 0x0000001006077836 */ /* 0x000fe20000000000 */
[----:B------:R-:W-:Y:S01]  /*ac30*/  ULDC UR5, c[0x0][0x22c] ;  /* 0x00008b0000057ab9 */ /* 0x000fe20000000800 */
[----:B0-----:R-:W-:-:S02]  /*ac40*/  LEA.HI.X.SX32 R53, R64, R3, 0x1, P6 ;  /* 0x0000000340357211 */ /* 0x001fc400030f0eff */
[C---:B------:R-:W-:Y:S02]  /*ac50*/  LEA R4, P6, R60.reuse, R2, 0x1 ;  /* 0x000000023c047211 */ /* 0x040fe400078c08ff */
[----:B--2---:R-:W-:Y:S01]  /*ac60*/  PRMT R55, R61, 0x7632, R55 ;  /* 0x000076323d377816 */ /* 0x004fe20000000037 */
[C---:B------:R-:W-:Y:S01]  /*ac70*/  VIADD R61, R60.reuse, UR4 ;  /* 0x000000043c3d7c36 */ /* 0x040fe20008000000 */
[----:B------:R-:W-:-:S03]  /*ac80*/  LEA.HI.X.SX32 R5, R60, R3, 0x1, P6 ;  /* 0x000000033c057211 */ /* 0x000fc600030f0eff */
[----:B------:R0:W-:Y:S01]  /*ac90*/  @P4 STG.E.U16 desc[UR10][R52.64], R55 ;  /* 0x0000003734004986 */ /* 0x0001e2000c10150a */
[----:B------:R-:W-:Y:S02]  /*aca0*/  LEA R54, P6, R61, R2, 0x1 ;  /* 0x000000023d367211 */ /* 0x000fe400078c08ff */
[----:B------:R-:W-:Y:S01]  /*acb0*/  ISETP.LT.AND P4, PT, R7, UR5, !P0 ;  /* 0x0000000507007c0c */ /* 0x000fe2000c781270 */
[----:B------:R-:W-:Y:S01]  /*acc0*/  VIADD R7, R6, 0x11 ;  /* 0x0000001106077836 */ /* 0x000fe20000000000 */
[----:B------:R2:W-:Y:S01]  /*acd0*/  @P2 STG.E.U16 desc[UR10][R4.64], R62 ;  /* 0x0000003e04002986 */ /* 0x0005e2000c10150a */
[----:B------:R-:W-:-:S03]  /*ace0*/  ULDC UR5, c[0x0][0x22c] ;  /* 0x00008b0000057ab9 */ /* 0x000fc60000000800 */
[----:B------:R-:W-:Y:S01]  /*acf0*/  ISETP.LT.AND P2, PT, R7, UR5, !P0 ;  /* 0x0000000507007c0c */ /* 0x000fe2000c741270 */
[----:B------:R-:W-:Y:S01]  /*ad00*/  VIADD R7, R6, 0x12 ;  /* 0x0000001206077836 */ /* 0x000fe20000000000 */
[----:B------:R-:W-:Y:S01]  /*ad10*/  ULDC UR5, c[0x0][0x22c] ;  /* 0x00008b0000057ab9 */ /* 0x000fe20000000800 */
[C---:B0-----:R-:W-:Y:S01]  /*ad20*/  LEA.HI.X.SX32 R55, R61.reuse, R3, 0x1, P6 ;  /* 0x000000033d377211 */ /* 0x041fe200030f0eff */
[----:B------:R-:W-:Y:S01]  /*ad30*/  VIADD R61, R61, UR4 ;  /* 0x000000043d3d7c36 */ /* 0x000fe20008000000 */
[----:B------:R-:W-:-:S03]  /*ad40*/  PRMT R53, R62, 0x7632, R53 ;  /* 0x000076323e357816 */ /* 0x000fc60000000035 */
[C---:B------:R-:W-:Y:S02]  /*ad50*/  VIADD R60, R61.reuse, UR4 ;  /* 0x000000043d3c7c36 */ /* 0x040fe40008000000 */
[----:B------:R0:W-:Y:S01]  /*ad60*/  @P1 STG.E.U16 desc[UR10][R54.64], R53 ;  /* 0x0000003536001986 */ /* 0x0001e2000c10150a */
[CC--:B------:R-:W-:Y:S01]  /*ad70*/  LEA R52, P1, R61.reuse, R2.reuse, 0x1 ;  /* 0x000000023d347211 */ /* 0x0c0fe200078208ff */
[----:B--2---:R-:W-:Y:S01]  /*ad80*/  VIADD R5, R6, 0x13 ;  /* 0x0000001306057836 */ /* 0x004fe20000000000 */
[CC--:B------:R-:W-:Y:S02]  /*ad90*/  LEA R4, P6, R60.reuse, R2.reuse, 0x1 ;  /* 0x000000023c047211 */ /* 0x0c0fe400078c08ff */
[-C--:B0-----:R-:W-:Y:S01]  /*ada0*/  LEA.HI.X.SX32 R53, R61, R3.reuse, 0x1, P1 ;  /* 0x000000033d357211 */ /* 0x081fe200008f0eff */
[----:B------:R-:W-:Y:S01]  /*adb0*/  VIADD R55, R60, UR4 ;  /* 0x000000043c377c36 */ /* 0x000fe20008000000 */
[----:B------:R-:W-:Y:S01]  /*adc0*/  ISETP.LT.AND P1, PT, R7, UR5, !P0 ;  /* 0x0000000507007c0c */ /* 0x000fe2000c721270 */
[----:B------:R-:W-:Y:S01]  /*add0*/  ULDC UR5, c[0x0][0x22c] ;  /* 0x00008b0000057ab9 */ /* 0x000fe20000000800 */
[----:B------:R-:W-:Y:S01]  /*ade0*/  VIADD R7, R6, 0x14 ;  /* 0x0000001406077836 */ /* 0x000fe20000000000 */
[----:B------:R0:W-:Y:S01]  /*adf0*/  @P3 STG.E.U16 desc[UR10][R52.64], R63 ;  /* 0x0000003f34003986 */ /* 0x0001e2000c10150a */
[----:B------:R-:W-:Y:S01]  /*ae00*/  ISETP.LT.AND P3, PT, R5, UR5, !P0 ;  /* 0x0000000505007c0c */ /* 0x000fe2000c761270 */
[----:B------:R-:W-:Y:S01]  /*ae10*/  ULDC UR5, c[0x0][0x22c] ;  /* 0x00008b0000057ab9 */ /* 0x000fe20000000800 */
[----:B------:R-:W-:Y:S01]  /*ae20*/  LEA.HI.X.SX32 R5, R60, R3, 0x1, P6 ;  /* 0x000000033c057211 */ /* 0x000fe200030f0eff */
[C---:B------:R-:W-:Y:S01]  /*ae30*/  VIADD R60, R55.reuse, UR4 ;  /* 0x00000004373c7c36 */ /* 0x040fe20008000000 */
[----:B------:R-:W-:-:S03]  /*ae40*/  LEA R54, P6, R55, R2, 0x1 ;  /* 0x0000000237367211 */ /* 0x000fc600078c08ff */
[C---:B------:R-:W-:Y:S01]  /*ae50*/  VIADD R61, R60.reuse, UR4 ;  /* 0x000000043c3d7c36 */ /* 0x040fe20008000000 */
[----:B------:R-:W-:Y:S02]  /*ae60*/  LEA.HI.X.SX32 R55, R55, R3, 0x1, P6 ;  /* 0x0000000337377211 */ /* 0x000fe400030f0eff */
[----:B0-----:R-:W-:Y:S02]  /*ae70*/  PRMT R53, R63, 0x7632, R53 ;  /* 0x000076323f357816 */ /* 0x001fe40000000035 */
[----:B------:R-:W-:-:S03]  /*ae80*/  LEA R52, P6, R60, R2, 0x1 ;  /* 0x000000023c347211 */ /* 0x000fc600078c08ff */
        /* <DEDUP_REMOVED lines=9> */
[CC--:B------:R-:W-:Y:S02]  /*af20*/  LEA R4, P6, R61.reuse, R2.reuse, 0x1 ;  /* 0x000000023d047211 */ /* 0x0c0fe400078c08ff */
[----:B--2---:R-:W-:Y:S02]  /*af30*/  PRMT R55, R56, 0x7632, R55 ;  /* 0x0000763238377816 */ /* 0x004fe40000000037 */
[C---:B------:R-:W-:Y:S01]  /*af40*/  LEA.HI.X.SX32 R5, R61.reuse, R3, 0x1, P6 ;  /* 0x000000033d057211 */ /* 0x040fe200030f0eff */
[----:B------:R-:W-:Y:S02]  /*af50*/  VIADD R61, R61, UR4 ;  /* 0x000000043d3d7c36 */ /* 0x000fe40008000000 */
[----:B------:R0:W-:Y:S01]  /*af60*/  @P2 STG.E.U16 desc[UR10][R52.64], R55 ;  /* 0x0000003734002986 */ /* 0x0001e2000c10150a */
[----:B------:R-:W-:Y:S01]  /*af70*/  ISETP.LT.AND P2, PT, R7, UR5, !P0 ;  /* 0x0000000507007c0c */ /* 0x000fe2000c741270 */
[C---:B------:R-:W-:Y:S01]  /*af80*/  VIADD R56, R61.reuse, UR4 ;  /* 0x000000043d387c36 */ /* 0x040fe20008000000 */
[----:B------:R-:W-:Y:S01]  /*af90*/  LEA R54, P6, R61, R2, 0x1 ;  /* 0x000000023d367211 */ /* 0x000fe200078c08ff */
[----:B------:R-:W-:Y:S01]  /*afa0*/  VIADD R7, R6, 0x17 ;  /* 0x0000001706077836 */ /* 0x000fe20000000000 */
[----:B------:R2:W-:Y:S01]  /*afb0*/  @P1 STG.E.U16 desc[UR10][R4.64], R57 ;  /* 0x0000003904001986 */ /* 0x0005e2000c10150a */
[----:B------:R-:W-:-:S03]  /*afc0*/  ULDC UR5, c[0x0][0x22c] ;  /* 0x00008b0000057ab9 */ /* 0x000fc60000000800 */
[----:B------:R-:W-:Y:S01]  /*afd0*/  ISETP.LT.AND P1, PT, R7, UR5, !P0 ;  /* 0x0000000507007c0c */ /* 0x000fe2000c721270 */
[----:B------:R-:W-:Y:S01]  /*afe0*/  VIADD R7, R6, 0x18 ;  /* 0x0000001806077836 */ /* 0x000fe20000000000 */
[----:B------:R-:W-:Y:S01]  /*aff0*/  ULDC UR5, c[0x0][0x22c] ;  /* 0x00008b0000057ab9 */ /* 0x000fe20000000800 */
[-C--:B0-----:R-:W-:Y:S02]  /*b000*/  LEA.HI.X.SX32 R55, R61, R3.reuse, 0x1, P6 ;  /* 0x000000033d377211 */ /* 0x081fe400030f0eff */
[C---:B------:R-:W-:Y:S02]  /*b010*/  LEA R52, P6, R56.reuse, R2, 0x1 ;  /* 0x0000000238347211 */ /* 0x040fe400078c08ff */
[----:B--2---:R-:W-:Y:S01]  /*b020*/  PRMT R5, R57, 0x7632, R5 ;  /* 0x0000763239057816 */ /* 0x004fe20000000005 */
[C---:B------:R-:W-:Y:S01]  /*b030*/  VIADD R57, R56.reuse, UR4 ;  /* 0x0000000438397c36 */ /* 0x040fe20008000000 */
[----:B------:R-:W-:-:S03]  /*b040*/  LEA.HI.X.SX32 R53, R56, R3, 0x1, P6 ;  /* 0x0000000338357211 */ /* 0x000fc600030f0eff */
[----:B------:R0:W-:Y:S01]  /*b050*/  @P3 STG.E.U16 desc[UR10][R54.64], R5 ;  /* 0x0000000536003986 */ /* 0x0001e2000c10150a */
[----:B------:R-:W-:Y:S02]  /*b060*/  LEA R4, P6, R57, R2, 0x1 ;  /* 0x0000000239047211 */ /* 0x000fe400078c08ff */
[----:B------:R-:W-:Y:S01]  /*b070*/  ISETP.LT.AND P3, PT, R7, UR5, !P0 ;  /* 0x0000000507007c0c */ /* 0x000fe2000c761270 */
[C---:B------:R-:W-:Y:S01]  /*b080*/  VIADD R7, R6.reuse, 0x19 ;  /* 0x0000001906077836 */ /* 0x040fe20000000000 */
[----:B------:R-:W-:Y:S01]  /*b090*/  ULDC UR5, c[0x0][0x22c] ;  /* 0x00008b0000057ab9 */ /* 0x000fe20000000800 */
[----:B------:R2:W-:Y:S03]  /*b0a0*/  @P5 STG.E.U16 desc[UR10][R52.64], R58 ;  /* 0x0000003a34005986 */ /* 0x0005e6000c10150a */
        /* <DEDUP_REMOVED lines=8> */
[-C--:B------:R-:W-:Y:S02]  /*b130*/  LEA R54, P4, R57, R2.reuse, 0x1 ;  /* 0x0000000239367211 */ /* 0x080fe400078808ff */
[----:B------:R-:W-:Y:S02]  /*b140*/  LEA R52, P6, R53, R2, 0x1 ;  /* 0x0000000235347211 */ /* 0x000fe400078c08ff */
[-C--:B0-----:R-:W-:Y:S01]  /*b150*/  LEA.HI.X.SX32 R55, R57, R3.reuse, 0x1, P4 ;  /* 0x0000000339377211 */ /* 0x081fe200020f0eff */
[C---:B------:R-:W-:Y:S01]  /*b160*/  VIADD R5, R6.reuse, 0x1c ;  /* 0x0000001c06057836 */ /* 0x040fe20000000000 */
[----:B------:R-:W-:Y:S01]  /*b170*/  ISETP.LT.AND P4, PT, R7, UR5, !P0 ;  /* 0x0000000507007c0c */ /* 0x000fe2000c781270 */
[----:B------:R-:W-:Y:S01]  /*b180*/  VIADD R7, R6, 0x1b ;  /* 0x0000001b06077836 */ /* 0x000fe20000000000 */
[----:B------:R-:W-:Y:S01]  /*b190*/  ULDC UR5, c[0x0][0x22c] ;  /* 0x00008b0000057ab9 */ /* 0x000fe20000000800 */
[----:B------:R0:W-:Y:S03]  /*b1a0*/  @P2 STG.E.U16 desc[UR10][R54.64], R59 ;  /* 0x0000003b36002986 */ /* 0x0001e6000c10150a */
[----:B------:R-:W-:Y:S01]  /*b1b0*/  ISETP.LT.AND P2, PT, R7, UR5, !P0 ;  /* 0x0000000507007c0c */ /* 0x000fe2000c741270 */
[C---:B------:R-:W-:Y:S01]  /*b1c0*/  VIADD R7, R53.reuse, UR4 ;  /* 0x0000000435077c36 */ /* 0x040fe20008000000 */
[----:B------:R-:W-:Y:S01]  /*b1d0*/  LEA.HI.X.SX32 R53, R53, R3, 0x1, P6 ;  /* 0x0000000335357211 */ /* 0x000fe200030f0eff */
[----:B------:R-:W-:-:S02]  /*b1e0*/  ULDC UR5, c[0x0][0x22c] ;  /* 0x00008b0000057ab9 */ /* 0x000fc40000000800 */
[C---:B------:R-:W-:Y:S01]  /*b1f0*/  VIADD R56, R7.reuse, UR4 ;  /* 0x0000000407387c36 */ /* 0x040fe20008000000 */
[----:B------:R-:W-:Y:S02]  /*b200*/  LEA R4, P6, R7, R2, 0x1 ;  /* 0x0000000207047211 */ /* 0x000fe400078c08ff */
[----:B0-----:R-:W-:Y:S01]  /*b210*/  PRMT R55, R59, 0x7632, R55 ;  /* 0x000076323b377816 */ /* 0x001fe20000000037 */
[----:B------:R-:W-:-:S04]  /*b220*/  VIADD R57, R56, UR4 ;  /* 0x0000000438397c36 */ /* 0x000fc80008000000 */
[----:B------:R0:W-:Y:S01]  /*b230*/  @P1 STG.E.U16 desc[UR10][R52.64], R55 ;  /* 0x0000003734001986 */ /* 0x0001e2000c10150a */
[----:B------:R-:W-:Y:S01]  /*b240*/  ISETP.LT.AND P1, PT, R5, UR5, !P0 ;  /* 0x0000000505007c0c */ /* 0x000fe2000c721270 */
[----:B------:R-:W-:Y:S01]  /*b250*/  ULDC UR5, c[0x0][0x22c] ;  /* 0x00008b0000057ab9 */ /* 0x000fe20000000800 */
[----:B------:R-:W-:Y:S01]  /*b260*/  LEA.HI.X.SX32 R5, R7, R3, 0x1, P6 ;  /* 0x0000000307057211 */ /* 0x000fe200030f0eff */
[----:B------:R-:W-:Y:S01]  /*b270*/  VIADD R7, R6, 0x1d ;  /* 0x0000001d06077836 */ /* 0x000fe20000000000 */
[----:B------:R-:W-:-:S03]  /*b280*/  LEA R54, P6, R56, R2, 0x1 ;  /* 0x0000000238367211 */ /* 0x000fc600078c08ff */
[----:B------:R2:W-:Y:S01]  /*b290*/  @P3 STG.E.U16 desc[UR10][R4.64], R48 ;  /* 0x0000003004003986 */ /* 0x0005e2000c10150a */
[----:B------:R-:W-:Y:S01]  /*b2a0*/  ISETP.LT.AND P3, PT, R7, UR5, !P0 ;  /* 0x0000000507007c0c */ /* 0x000fe2000c761270 */
[----:B------:R-:W-:Y:S01]  /*b2b0*/  VIADD R7, R6, 0x1e ;  /* 0x0000001e06077836 */ /* 0x000fe20000000000 */
[----:B------:R-:W-:Y:S01]  /*b2c0*/  ULDC UR5, c[0x0][0x22c] ;  /* 0x00008b0000057ab9 */ /* 0x000fe20000000800 */
[-C--:B0-----:R-:W-:Y:S02]  /*b2d0*/  LEA.HI.X.SX32 R55, R56, R3.reuse, 0x1, P6 ;  /* 0x0000000338377211 */ /* 0x081fe400030f0eff */
[C---:B------:R-:W-:Y:S02]  /*b2e0*/  LEA R52, P6, R57.reuse, R2, 0x1 ;  /* 0x0000000239347211 */ /* 0x040fe400078c08ff */
[----:B------:R-:W-:Y:S02]  /*b2f0*/  PRMT R56, R48, 0x7632, R56 ;  /* 0x0000763230387816 */ /* 0x000fe40000000038 */
[C---:B------:R-:W-:Y:S01]  /*b300*/  LEA.HI.X.SX32 R53, R57.reuse, R3, 0x1, P6 ;  /* 0x0000000339357211 */ /* 0x040fe200030f0eff */
[----:B------:R-:W-:-:S02]  /*b310*/  VIADD R57, R57, UR4 ;  /* 0x0000000439397c36 */ /* 0x000fc40008000000 */
[C---:B--2---:R-:W-:Y:S01]  /*b320*/  VIADD R5, R6.reuse, 0x1f ;  /* 0x0000001f06057836 */ /* 0x044fe20000000000 */
[----:B------:R0:W-:Y:S01]  /*b330*/  @P5 STG.E.U16 desc[UR10][R54.64], R56 ;  /* 0x0000003836005986 */ /* 0x0001e2000c10150a */
[----:B------:R-:W-:Y:S01]  /*b340*/  ISETP.LT.AND P5, PT, R7, UR5, !P0 ;  /* 0x0000000507007c0c */ /* 0x000fe2000c7a1270 */
[C---:B------:R-:W-:Y:S01]  /*b350*/  VIADD R48, R57.reuse, UR4 ;  /* 0x0000000439307c36 */ /* 0x040fe20008000000 */
[-C--:B------:R-:W-:Y:S01]  /*b360*/  LEA R4, P6, R57, R2.reuse, 0x1 ;  /* 0x0000000239047211 */ /* 0x080fe200078c08ff */
[----:B------:R-:W-:Y:S01]  /*b370*/  ULDC UR5, c[0x0][0x22c] ;  /* 0x00008b0000057ab9 */ /* 0x000fe20000000800 */
[----:B------:R2:W-:Y:S01]  /*b380*/  @P4 STG.E.U16 desc[UR10][R52.64], R49 ;  /* 0x0000003134004986 */ /* 0x0005e2000c10150a */
[----:B------:R-:W-:Y:S01]  /*b390*/  ISETP.LT.AND P4, PT, R5, UR5, !P0 ;  /* 0x0000000505007c0c */ /* 0x000fe2000c781270 */
[----:B------:R-:W-:Y:S01]  /*b3a0*/  VIADD R7, R6, 0x20 ;  /* 0x0000002006077836 */ /* 0x000fe20000000000 */
[----:B------:R-:W-:Y:S01]  /*b3b0*/  LEA.HI.X.SX32 R5, R57, R3, 0x1, P6 ;  /* 0x0000000339057211 */ /* 0x000fe200030f0eff */
[----:B------:R-:W-:Y:S01]  /*b3c0*/  ULDC UR5, c[0x0][0x22c] ;  /* 0x00008b0000057ab9 */ /* 0x000fe20000000800 */
[----:B0-----:R-:W-:-:S04]  /*b3d0*/  LEA R54, P6, R48, R2, 0x1 ;  /* 0x0000000230367211 */ /* 0x001fc800078c08ff */
[C---:B------:R-:W-:Y:S01]  /*b3e0*/  LEA.HI.X.SX32 R55, R48.reuse, R3, 0x1, P6 ;  /* 0x0000000330377211 */ /* 0x040fe200030f0eff */
[----:B--2---:R-:W-:Y:S01]  /*b3f0*/  VIADD R52, R48, UR4 ;  /* 0x0000000430347c36 */ /* 0x004fe20008000000 */
[----:B------:R-:W-:-:S04]  /*b400*/  PRMT R53, R49, 0x7632, R53 ;  /* 0x0000763231357816 */ /* 0x000fc80000000035 */
[----:B------:R-:W-:Y:S01]  /*b410*/  LEA R48, P6, R52, R2, 0x1 ;  /* 0x0000000234307211 */ /* 0x000fe200078c08ff */
[----:B------:R0:W-:Y:S01]  /*b420*/  @P2 STG.E.U16 desc[UR10][R4.64], R53 ;  /* 0x0000003504002986 */ /* 0x0001e2000c10150a */
[----:B------:R-:W-:Y:S01]  /*b430*/  ISETP.LT.AND P2, PT, R7, UR5, !P0 ;  /* 0x0000000507007c0c */ /* 0x000fe2000c741270 */
[----:B------:R-:W-:Y:S01]  /*b440*/  VIADD R7, R6, 0x21 ;  /* 0x0000002106077836 */ /* 0x000fe20000000000 */
[C---:B------:R-:W-:Y:S01]  /*b450*/  LEA.HI.X.SX32 R49, R52.reuse, R3, 0x1, P6 ;  /* 0x0000000334317211 */ /* 0x040fe200030f0eff */
[----:B------:R-:W-:Y:S01]  /*b460*/  VIADD R52, R52, UR4 ;  /* 0x0000000434347c36 */ /* 0x000fe20008000000 */
[----:B------:R-:W-:Y:S01]  /*b470*/  ULDC UR5, c[0x0][0x22c] ;  /* 0x00008b0000057ab9 */ /* 0x000fe20000000800 */
[----:B------:R2:W-:Y:S01]  /*b480*/  @P1 STG.E.U16 desc[UR10][R54.64], R50 ;  /* 0x0000003236001986 */ /* 0x0005e2000c10150a */
[----:B------:R-:W-:Y:S01]  /*b490*/  ISETP.LT.AND P1, PT, R7, UR5, !P0 ;  /* 0x0000000507007c0c */ /* 0x000fe2000c721270 */
[----:B------:R-:W-:Y:S01]  /*b4a0*/  VIADD R7, R6, 0x22 ;  /* 0x0000002206077836 */ /* 0x000fe20000000000 */
[----:B------:R-:W-:Y:S01]  /*b4b0*/  ULDC UR5, c[0x0][0x22c] ;  /* 0x00008b0000057ab9 */ /* 0x000fe20000000800 */
[----:B0-----:R-:W-:-:S05]  /*b4c0*/  PRMT R5, R50, 0x7632, R5 ;  /* 0x0000763232057816 */ /* 0x001fca0000000005 */
[----:B------:R0:W-:Y:S01]  /*b4d0*/  @P3 STG.E.U16 desc[UR10][R48.64], R5 ;  /* 0x0000000530003986 */ /* 0x0001e2000c10150a */
[C---:B------:R-:W-:Y:S01]  /*b4e0*/  LEA R4, P3, R52.reuse, R2, 0x1 ;  /* 0x0000000234047211 */ /* 0x040fe200078608ff */
[----:B--2---:R-:W-:-:S03]  /*b4f0*/  VIADD R50, R52, UR4 ;  /* 0x0000000434327c36 */ /* 0x004fc60008000000 */
[-C--:B0-----:R-:W-:Y:S01]  /*b500*/  LEA.HI.X.SX32 R5, R52, R3.reuse, 0x1, P3 ;  /* 0x0000000334057211 */ /* 0x081fe200018f0eff */
[----:B------:R-:W-:Y:S01]  /*b510*/  VIADD R49, R50, UR4 ;  /* 0x0000000432317c36 */ /* 0x000fe20008000000 */
[----:B------:R-:W-:Y:S01]  /*b520*/  ISETP.LT.AND P3, PT, R7, UR5, !P0 ;  /* 0x0000000507007c0c */ /* 0x000fe2000c761270 */
[----:B------:R-:W-:Y:S01]  /*b530*/  VIADD R7, R6, 0x23 ;  /* 0x0000002306077836 */ /* 0x000fe20000000000 */
[CC--:B------:R-:W-:Y:S01]  /*b540*/  LEA R52, P6, R50.reuse, R2.reuse, 0x1 ;  /* 0x0000000232347211 */ /* 0x0c0fe200078c08ff */
[----:B------:R-:W-:Y:S01]  /*b550*/  ULDC UR5, c[0x0][0x22c] ;  /* 0x00008b0000057ab9 */ /* 0x000fe20000000800 */
[----:B------:R0:W-:Y:S02]  /*b560*/  @P5 STG.E.U16 desc[UR10][R4.64], R51 ;  /* 0x0000003304005986 */ /* 0x0001e4000c10150a */
[----:B------:R-:W-:Y:S02]  /*b570*/  LEA.HI.X.SX32 R53, R50, R3, 0x1, P6 ;  /* 0x0000000332357211 */ /* 0x000fe400030f0eff */
[----:B------:R-:W-:Y:S01]  /*b580*/  ISETP.LT.AND P5, PT, R7, UR5, !P0 ;  /* 0x0000000507007c0c */ /* 0x000fe2000c7a1270 */
[----:B------:R-:W-:Y:S01]  /*b590*/  VIADD R7, R6, 0x24 ;  /* 0x0000002406077836 */ /* 0x000fe20000000000 */
[----:B------:R-:W-:Y:S01]  /*b5a0*/  PRMT R50, R51, 0x7632, R50 ;  /* 0x0000763233327816 */ /* 0x000fe20000000032 */
[----:B------:R-:W-:Y:S01]  /*b5b0*/  ULDC UR5, c[0x0][0x22c] ;  /* 0x00008b0000057ab9 */ /* 0x000fe20000000800 */
[----:B------:R-:W-:-:S03]  /*b5c0*/  LEA R48, P6, R49, R2, 0x1 ;  /* 0x0000000231307211 */ /* 0x000fc600078c08ff */
[----:B------:R2:W-:Y:S01]  /*b5d0*/  @P4 STG.E.U16 desc[UR10][R52.64], R50 ;  /* 0x0000003234004986 */ /* 0x0005e2000c10150a */
        /* <DEDUP_REMOVED lines=27> */
[CC--:B------:R-:W-:Y:S01]  /*b790*/  LEA R4, P6, R28.reuse, R2.reuse, 0x1 ;  /* 0x000000021c047211 */ /* 0x0c0fe200078c08ff */
[C---:B--2---:R-:W-:Y:S01]  /*b7a0*/  VIADD R50, R28.reuse, UR4 ;  /* 0x000000041c327c36 */ /* 0x044fe20008000000 */
[----:B------:R-:W-:Y:S02]  /*b7b0*/  PRMT R51, R29, 0x7632, R51 ;  /* 0x000076321d337816 */ /* 0x000fe40000000033 */
[-C--:B------:R-:W-:Y:S02]  /*b7c0*/  LEA.HI.X.SX32 R5, R28, R3.reuse, 0x1, P6 ;  /* 0x000000031c057211 */ /* 0x080fe400030f0eff */
[----:B------:R-:W-:Y:S01]  /*b7d0*/  LEA R28, P6, R50, R2, 0x1 ;  /* 0x00000002321c7211 */ /* 0x000fe200078c08ff */
[----:B------:R0:W-:Y:S01]  /*b7e0*/  @P5 STG.E.U16 desc[UR10][R48.64], R51 ;  /* 0x0000003330005986 */ /* 0x0001e2000c10150a */
[----:B------:R-:W-:Y:S01]  /*b7f0*/  ISETP.LT.AND P5, PT, R7, UR5, !P0 ;  /* 0x0000000507007c0c */ /* 0x000fe2000c7a1270 */
[----:B------:R-:W-:Y:S01]  /*b800*/  VIADD R7, R6, 0x29 ;  /* 0x0000002906077836 */ /* 0x000fe20000000000 */
[C---:B------:R-:W-:Y:S01]  /*b810*/  LEA.HI.X.SX32 R29, R50.reuse, R3, 0x1, P6 ;  /* 0x00000003321d7211 */ /* 0x040fe200030f0eff */
[----:B------:R-:W-:Y:S01]  /*b820*/  VIADD R50, R50, UR4 ;  /* 0x0000000432327c36 */ /* 0x000fe20008000000 */
[----:B------:R2:W-:Y:S01]  /*b830*/  @P4 STG.E.U16 desc[UR10][R4.64], R30 ;  /* 0x0000001e04004986 */ /* 0x0005e2000c10150a */
[----:B------:R-:W-:-:S02]  /*b840*/  ULDC UR5, c[0x0][0x22c] ;  /* 0x00008b0000057ab9 */ /* 0x000fc40000000800 */
[----:B------:R-:W-:Y:S01]  /*b850*/  ISETP.LT.AND P4, PT, R7, UR5, !P0 ;  /* 0x0000000507007c0c */ /* 0x000fe2000c781270 */
[----:B------:R-:W-:Y:S01]  /*b860*/  VIADD R7, R6, 0x2a ;  /* 0x0000002a06077836 */ /* 0x000fe20000000000 */
[----:B------:R-:W-:Y:S01]  /*b870*/  ULDC UR5, c[0x0][0x22c] ;  /* 0x00008b0000057ab9 */ /* 0x000fe20000000800 */
[----:B0-----:R-:W-:-:S05]  /*b880*/  PRMT R49, R30, 0x7632, R49 ;  /* 0x000076321e317816 */ /* 0x001fca0000000031 */
[----:B------:R0:W-:Y:S01]  /*b890*/  @P2 STG.E.U16 desc[UR10][R28.64], R49 ;  /* 0x000000311c002986 */ /* 0x0001e2000c10150a */
[C---:B------:R-:W-:Y:S01]  /*b8a0*/  LEA R48, P2, R50.reuse, R2, 0x1 ;  /* 0x0000000232307211 */ /* 0x040fe200078408ff */
[----:B--2---:R-:W-:Y:S02]  /*b8b0*/  VIADD R30, R50, UR4 ;  /* 0x00000004321e7c36 */ /* 0x004fe40008000000 */
[----:B------:R-:W-:-:S03]  /*b8c0*/  VIADD R5, R6, 0x2b ;  /* 0x0000002b06057836 */ /* 0x000fc60000000000 */
[-C--:B------:R-:W-:Y:S02]  /*b8d0*/  LEA R4, P6, R30, R2.reuse, 0x1 ;  /* 0x000000021e047211 */ /* 0x080fe400078c08ff */
[-C--:B0-----:R-:W-:Y:S01]  /*b8e0*/  LEA.HI.X.SX32 R49, R50, R3.reuse, 0x1, P2 ;  /* 0x0000000332317211 */ /* 0x081fe200010f0eff */
[----:B------:R-:W-:Y:S01]  /*b8f0*/  VIADD R29, R30, UR4 ;  /* 0x000000041e1d7c36 */ /* 0x000fe20008000000 */
[----:B------:R-:W-:Y:S01]  /*b900*/  ISETP.LT.AND P2, PT, R7, UR5, !P0 ;  /* 0x0000000507007c0c */ /* 0x000fe2000c741270 */
[----:B------:R-:W-:Y:S01]  /*b910*/  ULDC UR5, c[0x0][0x22c] ;  /* 0x00008b0000057ab9 */ /* 0x000fe20000000800 */
[----:B------:R-:W-:Y:S01]  /*b920*/  VIADD R7, R6, 0x2c ;  /* 0x0000002c06077836 */ /* 0x000fe20000000000 */
[----:B------:R0:W-:Y:S01]  /*b930*/  @P1 STG.E.U16 desc[UR10][R48.64], R31 ;  /* 0x0000001f30001986 */ /* 0x0001e2000c10150a */
[----:B------:R-:W-:Y:S01]  /*b940*/  ISETP.LT.AND P1, PT, R5, UR5, !P0 ;  /* 0x0000000505007c0c */ /* 0x000fe2000c721270 */
[C---:B------:R-:W-:Y:S01]  /*b950*/  VIADD R50, R29.reuse, UR4 ;  /* 0x000000041d327c36 */ /* 0x040fe20008000000 */
[----:B------:R-:W-:Y:S01]  /*b960*/  LEA.HI.X.SX32 R5, R30, R3, 0x1, P6 ;  /* 0x000000031e057211 */ /* 0x000fe200030f0eff */
[----:B------:R-:W-:Y:S01]  /*b970*/  ULDC UR5, c[0x0][0x22c] ;  /* 0x00008b0000057ab9 */ /* 0x000fe20000000800 */
[----:B------:R-:W-:-:S04]  /*b980*/  LEA R28, P6, R29, R2, 0x1 ;  /* 0x000000021d1c7211 */ /* 0x000fc800078c08ff */
[-C--:B------:R-:W-:Y:S02]  /*b990*/  LEA.HI.X.SX32 R29, R29, R3.reuse, 0x1, P6 ;  /* 0x000000031d1d7211 */ /* 0x080fe400030f0eff */
[C---:B------:R-:W-:Y:S01]  /*b9a0*/  LEA R30, P6, R50.reuse, R2, 0x1 ;  /* 0x00000002321e7211 */ /* 0x040fe200078c08ff */
[C---:B0-----:R-:W-:Y:S01]  /*b9b0*/  VIADD R48, R50.reuse, UR4 ;  /* 0x0000000432307c36 */ /* 0x041fe20008000000 */
[----:B------:R-:W-:Y:S02]  /*b9c0*/  PRMT R49, R31, 0x7632, R49 ;  /* 0x000076321f317816 */ /* 0x000fe40000000031 */
[----:B------:R-:W-:-:S03]  /*b9d0*/  LEA.HI.X.SX32 R31, R50, R3, 0x1, P6 ;  /* 0x00000003321f7211 */ /* 0x000fc600030f0eff */
        /* <DEDUP_REMOVED lines=8> */
[----:B0-----:R-:W-:-:S04]  /*ba60*/  LEA R4, P6, R48, R2, 0x1 ;  /* 0x0000000230047211 */ /* 0x001fc800078c08ff */
[C---:B------:R-:W-:Y:S01]  /*ba70*/  LEA.HI.X.SX32 R5, R48.reuse, R3, 0x1, P6 ;  /* 0x0000000330057211 */ /* 0x040fe200030f0eff */
[----:B------:R-:W-:Y:S01]  /*ba80*/  VIADD R48, R48, UR4 ;  /* 0x0000000430307c36 */ /* 0x000fe20008000000 */
[----:B--2---:R-:W-:-:S03]  /*ba90*/  PRMT R29, R24, 0x7632, R29 ;  /* 0x00007632181d7816 */ /* 0x004fc6000000001d */
        /* <DEDUP_REMOVED lines=30> */
[----:B------:R-:W-:Y:S02]  /*bc80*/  LEA R28, P6, R26, R2, 0x1 ;  /* 0x000000021a1c7211 */ /* 0x000fe400078c08ff */
[-C--:B------:R-:W-:Y:S02]  /*bc90*/  LEA.HI.X.SX32 R25, R25, R3.reuse, 0x1, P5 ;  /* 0x0000000319197211 */ /* 0x080fe400028f0eff */
[----:B------:R-:W-:Y:S01]  /*bca0*/  ISETP.LT.AND P5, PT, R7, UR5, !P0 ;  /* 0x0000000507007c0c */ /* 0x000fe2000c7a1270 */
[----:B------:R-:W-:Y:S01]  /*bcb0*/  VIADD R7, R6, 0x33 ;  /* 0x0000003306077836 */ /* 0x000fe20000000000 */
[----:B------:R-:W-:Y:S01]  /*bcc0*/  ULDC UR5, c[0x0][0x22c] ;  /* 0x00008b0000057ab9 */ /* 0x000fe20000000800 */
[----:B------:R2:W-:Y:S01]  /*bcd0*/  @P4 STG.E.U16 desc[UR10][R24.64], R27 ;  /* 0x0000001b18004986 */ /* 0x0005e2000c10150a */
[----:B0-----:R-:W-:Y:S01]  /*bce0*/  LEA.HI.X.SX32 R29, R26, R3, 0x1, P6 ;  /* 0x000000031a1d7211 */ /* 0x001fe200030f0eff */
[----:B------:R-:W-:Y:S01]  /*bcf0*/  VIADD R5, R6, 0x34 ;  /* 0x0000003406057836 */ /* 0x000fe20000000000 */
[----:B------:R-:W-:Y:S01]  /*bd00*/  ISETP.LT.AND P4, PT, R7, UR5, !P0 ;  /* 0x0000000507007c0c */ /* 0x000fe2000c781270 */
[----:B------:R-:W-:Y:S01]  /*bd10*/  VIADD R7, R26, UR4 ;  /* 0x000000041a077c36 */ /* 0x000fe20008000000 */
[----:B------:R-:W-:-:S03]  /*bd20*/  ULDC UR5, c[0x0][0x22c] ;  /* 0x00008b0000057ab9 */ /* 0x000fc60000000800 */
[C---:B------:R-:W-:Y:S01]  /*bd30*/  VIADD R26, R7.reuse, UR4 ;  /* 0x00000004071a7c36 */ /* 0x040fe20008000000 */
[----:B------:R-:W-:Y:S02]  /*bd40*/  LEA R4, P6, R7, R2, 0x1 ;  /* 0x0000000207047211 */ /* 0x000fe400078c08ff */
[----:B--2---:R-:W-:Y:S01]  /*bd50*/  PRMT R25, R27, 0x7632, R25 ;  /* 0x000076321b197816 */ /* 0x004fe20000000019 */
        /* <DEDUP_REMOVED lines=12> */
[----:B------:R-:W-:Y:S02]  /*be20*/  LEA R26, P6, R30, R2, 0x1 ;  /* 0x000000021e1a7211 */ /* 0x000fe400078c08ff */
[----:B------:R-:W-:Y:S02]  /*be30*/  PRMT R28, R20, 0x7632, R28 ;  /* 0x00007632141c7816 */ /* 0x000fe4000000001c */
[C---:B------:R-:W-:Y:S01]  /*be40*/  LEA.HI.X.SX32 R27, R30.reuse, R3, 0x1, P6 ;  /* 0x000000031e1b7211 */ /* 0x040fe200030f0eff */
[----:B------:R-:W-:-:S02]  /*be50*/  VIADD R30, R30, UR4 ;  /* 0x000000041e1e7c36 */ /* 0x000fc40008000000 */
[----:B--2---:R-:W-:Y:S01]  /*be60*/  VIADD R5, R6, 0x37 ;  /* 0x0000003706057836 */ /* 0x004fe20000000000 */
        /* <DEDUP_REMOVED lines=28> */
[----:B--2---:R-:W-:-:S05]  /*c030*/  VIADD R22, R26, UR4 ;  /* 0x000000041a167c36 */ /* 0x004fca0008000000 */
[----:B------:R-:W-:-:S04]  /*c040*/  LEA R24, P6, R22, R2, 0x1 ;  /* 0x0000000216187211 */ /* 0x000fc800078c08ff */
[CC--:B------:R-:W-:Y:S01]  /*c050*/  LEA.HI.X.SX32 R25, R22.reuse, R3.reuse, 0x1, P6 ;  /* 0x0000000316197211 */ /* 0x0c0fe200030f0eff */
[----:B0-----:R-:W-:Y:S01]  /*c060*/  VIADD R21, R22, UR4 ;  /* 0x0000000416157c36 */ /* 0x001fe20008000000 */
[-C--:B------:R-:W-:Y:S02]  /*c070*/  LEA.HI.X.SX32 R5, R26, R3.reuse, 0x1, P1 ;  /* 0x000000031a057211 */ /* 0x080fe400008f0eff */
[----:B------:R-:W-:Y:S01]  /*c080*/  ISETP.LT.AND P1, PT, R7, UR5, !P0 ;  /* 0x0000000507007c0c */ /* 0x000fe2000c721270 */
[C---:B------:R-:W-:Y:S01]  /*c090*/  VIADD R7, R6.reuse, 0x3b ;  /* 0x0000003b06077836 */ /* 0x040fe20000000000 */
[----:B------:R-:W-:Y:S01]  /*c0a0*/  ULDC UR5, c[0x0][0x22c] ;  /* 0x00008b0000057ab9 */ /* 0x000fe20000000800 */
[----:B------:R0:W-:Y:S01]  /*c0b0*/  @P3 STG.E.U16 desc[UR10][R4.64], R23 ;  /* 0x0000001704003986 */ /* 0x0001e2000c10150a */
[----:B------:R-:W-:Y:S02]  /*c0c0*/  PRMT R22, R23, 0x7632, R22 ;  /* 0x0000763217167816 */ /* 0x000fe40000000016 */
        /* <DEDUP_REMOVED lines=73> */
[----:B---3--:R2:W-:Y:S03]  /*c560*/  @P3 STG.E.U16 desc[UR10][R16.64], R12 ;  /* 0x0000000c10003986 */ /* 0x0085e6000c10150a */
        /* <DEDUP_REMOVED lines=18> */
[C---:B------:R-:W-:Y:S01]  /*c690*/  LEA R18, P6, R12.reuse, R2, 0x1 ;  /* 0x000000020c127211 */ /* 0x040fe200078c08ff */
[----:B------:R-:W-:Y:S01]  /*c6a0*/  LDS.128 R20, [R0+0x400] ;  /* 0x0004000000147984 */ /* 0x000fe20000000c00 */
        /* <DEDUP_REMOVED lines=59> */
[----:B------:R3:W4:Y:S01]  /*ca60*/  LDS.128 R16, [R0] ;  /* 0x0000000000107984 */ /* 0x0007220000000c00 */
[----:B0-----:R-:W-:-:S04]  /*ca70*/  LEA R12, P6, R8, R2, 0x1 ;  /* 0x00000002080c7211 */ /* 0x001fc800078c08ff */
[C---:B------:R-:W-:Y:S01]  /*ca80*/  LEA.HI.X.SX32 R13, R8.reuse, R3, 0x1, P6 ;  /* 0x00000003080d7211 */ /* 0x040fe200030f0eff */
[----:B--2---:R-:W-:Y:S01]  /*ca90*/  VIADD R14, R8, UR4 ;  /* 0x00000004080e7c36 */ /* 0x004fe20008000000 */
[----:B------:R-:W-:Y:S01]  /*caa0*/  PRMT R15, R9, 0x7632, R15 ;  /* 0x00007632090f7816 */ /* 0x000fe2000000000f */
[C---:B---3--:R-:W-:Y:S01]  /*cab0*/  VIADD R0, R6.reuse, 0x7b ;  /* 0x0000007b06007836 */ /* 0x048fe20000000000 */
[----:B------:R-:W-:Y:S01]  /*cac0*/  ISETP.LT.AND P6, PT, R7, UR5, !P0 ;  /* 0x0000000507007c0c */ /* 0x000fe2000c7c1270 */
[----:B------:R-:W-:Y:S01]  /*cad0*/  VIADD R7, R6, 0x51 ;  /* 0x0000005106077836 */ /* 0x000fe20000000000 */
[----:B------:R-:W-:Y:S01]  /*cae0*/  ULDC UR5, c[0x0][0x22c] ;  /* 0x00008b0000057ab9 */ /* 0x000fe20000000800 */
[----:B------:R0:W-:Y:S01]  /*caf0*/  @P5 STG.E.U16 desc[UR10][R4.64], R15 ;  /* 0x0000000f04005986 */ /* 0x0001e2000c10150a */
[----:B------:R-:W-:-:S03]  /*cb00*/  LEA R8, P5, R14, R2, 0x1 ;  /* 0x000000020e087211 */ /* 0x000fc600078a08ff */
[----:B------:R2:W-:Y:S01]  /*cb10*/  @P4 STG.E.U16 desc[UR10][R12.64], R10 ;  /* 0x0000000a0c004986 */ /* 0x0005e2000c10150a */
[C---:B------:R-:W-:Y:S01]  /*cb20*/  LEA.HI.X.SX32 R9, R14.reuse, R3, 0x1, P5 ;  /* 0x000000030e097211 */ /* 0x040fe200028f0eff */
[----:B------:R-:W-:Y:S01]  /*cb30*/  VIADD R14, R14, UR4 ;  /* 0x000000040e0e7c36 */ /* 0x000fe20008000000 */
[----:B------:R-:W-:Y:S01]  /*cb40*/  ISETP.LT.AND P5, PT, R7, UR5, !P0 ;  /* 0x0000000507007c0c */ /* 0x000fe2000c7a1270 */
[----:B------:R-:W-:Y:S01]  /*cb50*/  VIADD R7, R6, 0x52 ;  /* 0x0000005206077836 */ /* 0x000fe20000000000 */
[----:B------:R-:W-:Y:S01]  /*cb60*/  ULDC UR5, c[0x0][0x22c] ;  /* 0x00008b0000057ab9 */ /* 0x000fe20000000800 */
[----:B0-----:R-:W-:Y:S01]  /*cb70*/  PRMT R5, R10, 0x7632, R5 ;  /* 0x000076320a057816 */ /* 0x001fe20000000005 */
[----:B--2---:R-:W-:-:S04]  /*cb80*/  VIADD R10, R14, UR4 ;  /* 0x000000040e0a7c36 */ /* 0x004fc80008000000 */
[----:B------:R0:W-:Y:S01]  /*cb90*/  @P2 STG.E.U16 desc[UR10][R8.64], R5 ;  /* 0x0000000508002986 */ /* 0x0001e2000c10150a */
[-C--:B------:R-:W-:Y:S02]  /*cba0*/  LEA R4, P2, R14, R2.reuse, 0x1 ;  /* 0x000000020e047211 */ /* 0x080fe400078408ff */
[----:B------:R-:W-:-:S04]  /*cbb0*/  LEA R12, P4, R10, R2, 0x1 ;  /* 0x000000020a0c7211 */ /* 0x000fc800078808ff */
[CC--:B------:R-:W-:Y:S01]  /*cbc0*/  LEA.HI.X.SX32 R13, R10.reuse, R3.reuse, 0x1, P4 ;  /* 0x000000030a0d7211 */ /* 0x0c0fe200020f0eff */
[----:B------:R-:W-:Y:S01]  /*cbd0*/  VIADD R10, R10, UR4 ;  /* 0x000000040a0a7c36 */ /* 0x000fe20008000000 */
[----:B0-----:R-:W-:-:S03]  /*cbe0*/  LEA.HI.X.SX32 R5, R14, R3, 0x1, P2 ;  /* 0x000000030e057211 */ /* 0x001fc600010f0eff */
[----:B------:R-:W-:Y:S01]  /*cbf0*/  VIADD R14, R10, UR4 ;  /* 0x000000040a0e7c36 */ /* 0x000fe20008000000 */
[----:B------:R-:W-:Y:S01]  /*cc00*/  ISETP.LT.AND P2, PT, R7, UR5, !P0 ;  /* 0x0000000507007c0c */ /* 0x000fe2000c741270 */
[----:B------:R-:W-:Y:S01]  /*cc10*/  VIADD R7, R6, 0x53 ;  /* 0x0000005306077836 */ /* 0x000fe20000000000 */
[----:B------:R-:W-:Y:S01]  /*cc20*/  ULDC UR4, c[0x0][0x248] ;  /* 0x0000920000047ab9 */ /* 0x000fe20000000800 */
[----:B------:R0:W-:Y:S01]  /*cc30*/  @P1 STG.E.U16 desc[UR10][R4.64], R11 ;  /* 0x0000000b04001986 */ /* 0x0001e2000c10150a */
[----:B------:R-:W-:Y:S01]  /*cc40*/  ULDC UR5, c[0x0][0x22c] ;  /* 0x00008b0000057ab9 */ /* 0x000fe20000000800 */
[----:B------:R-:W-:Y:S01]  /*cc50*/  VIADD R15, R14, UR4 ;  /* 0x000000040e0f7c36 */ /* 0x000fe20008000000 */
[----:B------:R-:W-:Y:S01]  /*cc60*/  ISETP.LT.AND P1, PT, R7, UR5, !P0 ;  /* 0x0000000507007c0c */ /* 0x000fe2000c721270 */
[----:B------:R-:W-:Y:S01]  /*cc70*/  VIADD R7, R6, 0x54 ;  /* 0x0000005406077836 */ /* 0x000fe20000000000 */
[----:B------:R-:W-:Y:S01]  /*cc80*/  ULDC UR5, c[0x0][0x22c] ;  /* 0x00008b0000057ab9 */ /* 0x000fe20000000800 */
[----:B------:R-:W-:-:S03]  /*cc90*/  ULDC UR4, c[0x0][0x248] ;  /* 0x0000920000047ab9 */ /* 0x000fc60000000800 */
[----:B------:R-:W-:Y:S01]  /*cca0*/  ISETP.LT.AND P4, PT, R7, UR5, !P0 ;  /* 0x0000000507007c0c */ /* 0x000fe2000c781270 */
[----:B------:R-:W-:Y:S01]  /*ccb0*/  VIADD R7, R6, 0x55 ;  /* 0x0000005506077836 */ /* 0x000fe20000000000 */
[----:B------:R-:W-:Y:S01]  /*ccc0*/  ULDC UR5, c[0x0][0x22c] ;  /* 0x00008b0000057ab9 */ /* 0x000fe20000000800 */
[----:B0-----:R-:W-:Y:S02]  /*ccd0*/  PRMT R5, R11, 0x7632, R5 ;  /* 0x000076320b057816 */ /* 0x001fe40000000005 */
[----:B------:R-:W-:-:S03]  /*cce0*/  PRMT R11, R36, 0x7632, R11 ;  /* 0x00007632240b7816 */ /* 0x000fc6000000000b */
[----:B------:R0:W-:Y:S01]  /*ccf0*/  @P3 STG.E.U16 desc[UR10][R12.64], R5 ;  /* 0x000000050c003986 */ /* 0x0001e2000c10150a */
[----:B------:R-:W-:-:S04]  /*cd00*/  LEA R8, P3, R10, R2, 0x1 ;  /* 0x000000020a087211 */ /* 0x000fc800078608ff */
[----:B------:R-:W-:Y:S02]  /*cd10*/  LEA.HI.X.SX32 R9, R10, R3, 0x1, P3 ;  /* 0x000000030a097211 */ /* 0x000fe400018f0eff */
[----:B------:R-:W-:-:S03]  /*cd20*/  LEA R4, P3, R14, R2, 0x1 ;  /* 0x000000020e047211 */ /* 0x000fc600078608ff */
[----:B------:R-:W-:Y:S01]  /*cd30*/  @P6 STG.E.U16 desc[UR10][R8.64], R36 ;  /* 0x0000002408006986 */ /* 0x000fe2000c10150a */
[-C--:B------:R-:W-:Y:S02]  /*cd40*/  LEA R10, P6, R15, R2.reuse, 0x1 ;  /* 0x000000020f0a7211 */ /* 0x080fe400078c08ff */
[-C--:B0-----:R-:W-:Y:S02]  /*cd50*/  LEA.HI.X.SX32 R5, R14, R3.reuse, 0x1, P3 ;  /* 0x000000030e057211 */ /* 0x081fe400018f0eff */
[----:B------:R-:W-:Y:S01]  /*cd60*/  ISETP.LT.AND P3, PT, R7, UR5, !P0 ;  /* 0x0000000507007c0c */ /* 0x000fe2000c761270 */
[C---:B------:R-:W-:Y:S01]  /*cd70*/  VIADD R7, R6.reuse, 0x56 ;  /* 0x0000005606077836 */ /* 0x040fe20000000000 */
[----:B------:R-:W-:Y:S01]  /*cd80*/  ULDC UR5, c[0x0][0x22c] ;  /* 0x00008b0000057ab9 */ /* 0x000fe20000000800 */
[----:B------:R0:W-:Y:S03]  /*cd90*/  @P5 STG.E.U16 desc[UR10][R4.64], R11 ;  /* 0x0000000b04005986 */ /* 0x0001e6000c10150a */
[----:B------:R-:W-:Y:S01]  /*cda0*/  ISETP.LT.AND P5, PT, R7, UR5, !P0 ;  /* 0x0000000507007c0c */ /* 0x000fe2000c7a1270 */
[----:B------:R-:W-:Y:S01]  /*cdb0*/  ULDC UR5, c[0x0][0x22c] ;  /* 0x00008b0000057ab9 */ /* 0x000fe20000000800 */
[C---:B------:R-:W-:Y:S01]  /*cdc0*/  VIADD R7, R6.reuse, 0x58 ;  /* 0x0000005806077836 */ /* 0x040fe20000000000 */
[C---:B0-----:R-:W-:Y:S01]  /*cdd0*/  LEA.HI.X.SX32 R11, R15.reuse, R3, 0x1, P6 ;  /* 0x000000030f0b7211 */ /* 0x041fe200030f0eff */
[----:B------:R-:W-:Y:S01]  /*cde0*/  VIADD R15, R15, UR4 ;  /* 0x000000040f0f7c36 */ /* 0x000fe20008000000 */
[----:B------:R-:W-:Y:S01]  /*cdf0*/  ULDC UR4, c[0x0][0x248] ;  /* 0x0000920000047ab9 */ /* 0x000fe20000000800 */
[----:B------:R-:W-:Y:S01]  /*ce00*/  VIADD R4, R6, 0x57 ;  /* 0x0000005706047836 */ /* 0x000fe20000000000 */
[----:B------:R-:W-:Y:S01]  /*ce10*/  PRMT R5, R37, 0x7632, R5 ;  /* 0x0000763225057816 */ /* 0x000fe20000000005 */
[----:B------:R-:W-:Y:S01]  /*ce20*/  @P2 STG.E.U16 desc[UR10][R10.64], R37 ;  /* 0x000000250a002986 */ /* 0x000fe2000c10150a */
[C---:B------:R-:W-:Y:S01]  /*ce30*/  LEA R8, P2, R15.reuse, R2, 0x1 ;  /* 0x000000020f087211 */ /* 0x040fe200078408ff */
[----:B------:R-:W-:Y:S01]  /*ce40*/  VIADD R12, R15, UR4 ;  /* 0x000000040f0c7c36 */ /* 0x000fe20008000000 */
[----:B------:R-:W-:-:S02]  /*ce50*/  ULDC UR4, c[0x0][0x22c] ;  /* 0x00008b0000047ab9 */ /* 0x000fc40000000800 */
[-C--:B------:R-:W-:Y:S02]  /*ce60*/  LEA.HI.X.SX32 R9, R15, R3.reuse, 0x1, P2 ;  /* 0x000000030f097211 */ /* 0x080fe400010f0eff */
[----:B------:R-:W-:Y:S01]  /*ce70*/  ISETP.LT.AND P2, PT, R4, UR5, !P0 ;  /* 0x0000000504007c0c */ /* 0x000fe2000c741270 */
[----:B------:R-:W-:Y:S01]  /*ce80*/  ULDC UR5, c[0x0][0x22c] ;  /* 0x00008b0000057ab9 */ /* 0x000fe20000000800 */
[----:B------:R-:W-:Y:S01]  /*ce90*/  LEA R4, P6, R12, R2, 0x1 ;  /* 0x000000020c047211 */ /* 0x000fe200078c08ff */
[----:B------:R0:W-:Y:S01]  /*cea0*/  @P1 STG.E.U16 desc[UR10][R8.64], R5 ;  /* 0x0000000508001986 */ /* 0x0001e2000c10150a */
[----:B------:R-:W-:Y:S01]  /*ceb0*/  ISETP.LT.AND P1, PT, R7, UR4, !P0 ;  /* 0x0000000407007c0c */ /* 0x000fe2000c721270 */
[----:B------:R-:W-:Y:S01]  /*cec0*/  ULDC UR4, c[0x0][0x248] ;  /* 0x0000920000047ab9 */ /* 0x000fe20000000800 */
[----:B------:R-:W-:Y:S01]  /*ced0*/  VIADD R7, R6, 0x59 ;  /* 0x0000005906077836 */ /* 0x000fe20000000000 */
[C---:B0-----:R-:W-:Y:S01]  /*cee0*/  LEA.HI.X.SX32 R5, R12.reuse, R3, 0x1, P6 ;  /* 0x000000030c057211 */ /* 0x041fe200030f0eff */
[----:B------:R-:W-:Y:S01]  /*cef0*/  VIADD R12, R12, UR4 ;  /* 0x000000040c0c7c36 */ /* 0x000fe20008000000 */
[----:B------:R-:W-:-:S03]  /*cf00*/  ULDC UR4, c[0x0][0x22c] ;  /* 0x00008b0000047ab9 */ /* 0x000fc60000000800 */
[----:B------:R0:W-:Y:S01]  /*cf10*/  @P4 STG.E.U16 desc[UR10][R4.64], R38 ;  /* 0x0000002604004986 */ /* 0x0001e2000c10150a */
[C---:B------:R-:W-:Y:S02]  /*cf20*/  LEA R10, P6, R12.reuse, R2, 0x1 ;  /* 0x000000020c0a7211 */ /* 0x040fe400078c08ff */
[----:B------:R-:W-:Y:S01]  /*cf30*/  ISETP.LT.AND P4, PT, R7, UR4, !P0 ;  /* 0x0000000407007c0c */ /* 0x000fe2000c781270 */
[----:B------:R-:W-:Y:S01]  /*cf40*/  ULDC UR4, c[0x0][0x248] ;  /* 0x0000920000047ab9 */ /* 0x000fe20000000800 */
[C---:B------:R-:W-:Y:S01]  /*cf50*/  LEA.HI.X.SX32 R11, R12.reuse, R3, 0x1, P6 ;  /* 0x000000030c0b7211 */ /* 0x040fe200030f0eff */
[----:B------:R-:W-:Y:S01]  /*cf60*/  VIADD R12, R12, UR4 ;  /* 0x000000040c0c7c36 */ /* 0x000fe20008000000 */
[----:B------:R-:W-:Y:S01]  /*cf70*/  ULDC UR4, c[0x0][0x248] ;  /* 0x0000920000047ab9 */ /* 0x000fe20000000800 */
[----:B------:R-:W-:Y:S02]  /*cf80*/  VIADD R7, R6, 0x5a ;  /* 0x0000005a06077836 */ /* 0x000fe40000000000 */
[----:B------:R-:W-:Y:S01]  /*cf90*/  VIADD R9, R12, UR4 ;  /* 0x000000040c097c36 */ /* 0x000fe20008000000 */
[----:B------:R-:W-:Y:S01]  /*cfa0*/  ULDC UR4, c[0x0][0x22c] ;  /* 0x00008b0000047ab9 */ /* 0x000fe20000000800 */
[----:B0-----:R-:W-:-:S02]  /*cfb0*/  PRMT R5, R38, 0x7632, R5 ;  /* 0x0000763226057816 */ /* 0x001fc40000000005 */
[----:B------:R-:W-:Y:S01]  /*cfc0*/  ISETP.LT.AND P6, PT, R7, UR5, !P0 ;  /* 0x0000000507007c0c */ /* 0x000fe2000c7c1270 */
[----:B------:R-:W-:Y:S01]  /*cfd0*/  ULDC UR5, c[0x0][0x248] ;  /* 0x0000920000057ab9 */ /* 0x000fe20000000800 */
[----:B------:R-:W-:Y:S01]  /*cfe0*/  VIADD R7, R6, 0x5b ;  /* 0x0000005b06077836 */ /* 0x000fe20000000000 */
[----:B------:R0:W-:Y:S01]  /*cff0*/  @P3 STG.E.U16 desc[UR10][R10.64], R5 ;  /* 0x000000050a003986 */ /* 0x0001e2000c10150a */
[----:B------:R-:W-:-:S04]  /*d000*/  LEA R4, P3, R12, R2, 0x1 ;  /* 0x000000020c047211 */ /* 0x000fc800078608ff */
[-C--:B0-----:R-:W-:Y:S01]  /*d010*/  LEA.HI.X.SX32 R5, R12, R3.reuse, 0x1, P3 ;  /* 0x000000030c057211 */ /* 0x081fe200018f0eff */
[C---:B------:R-:W-:Y:S01]  /*d020*/  VIADD R12, R9.reuse, UR5 ;  /* 0x00000005090c7c36 */ /* 0x040fe20008000000 */
[-C--:B------:R-:W-:Y:S01]  /*d030*/  LEA R8, P3, R9, R2.reuse, 0x1 ;  /* 0x0000000209087211 */ /* 0x080fe200078608ff */
[----:B------:R-:W-:Y:S01]  /*d040*/  ULDC UR5, c[0x0][0x22c] ;  /* 0x00008b0000057ab9 */ /* 0x000fe20000000800 */
[----:B------:R-:W-:Y:S01]  /*d050*/  PRMT R11, R39, 0x7632, R11 ;  /* 0x00007632270b7816 */ /* 0x000fe2000000000b */
[----:B------:R-:W-:Y:S01]  /*d060*/  @P5 STG.E.U16 desc[UR10][R4.64], R39 ;  /* 0x0000002704005986 */ /* 0x000fe2000c10150a */
[----:B------:R-:W-:Y:S02]  /*d070*/  LEA.HI.X.SX32 R9, R9, R3, 0x1, P3 ;  /* 0x0000000309097211 */ /* 0x000fe400018f0eff */
[----:B------:R-:W-:Y:S01]  /*d080*/  ISETP.LT.AND P5, PT, R7, UR4, !P0 ;  /* 0x0000000407007c0c */ /* 0x000fe2000c7a1270 */
[----:B------:R-:W-:Y:S01]  /*d090*/  VIADD R7, R6, 0x5c ;  /* 0x0000005c06077836 */ /* 0x000fe20000000000 */
[----:B------:R-:W-:Y:S01]  /*d0a0*/  LEA R10, P3, R12, R2, 0x1 ;  /* 0x000000020c0a7211 */ /* 0x000fe200078608ff */
[----:B------:R0:W-:Y:S01]  /*d0b0*/  @P2 STG.E.U16 desc[UR10][R8.64], R11 ;  /* 0x0000000b08002986 */ /* 0x0001e2000c10150a */
[----:B------:R-:W-:-:S02]  /*d0c0*/  ULDC UR4, c[0x0][0x22c] ;  /* 0x00008b0000047ab9 */ /* 0x000fc40000000800 */
[----:B0-----:R-:W-:Y:S02]  /*d0d0*/  LEA.HI.X.SX32 R11, R12, R3, 0x1, P3 ;  /* 0x000000030c0b7211 */ /* 0x001fe400018f0eff */
[----:B------:R-:W-:Y:S01]  /*d0e0*/  ISETP.LT.AND P3, PT, R7, UR4, !P0 ;  /* 0x0000000407007c0c */ /* 0x000fe2000c761270 */
[----:B------:R-:W-:Y:S01]  /*d0f0*/  ULDC UR4, c[0x0][0x248] ;  /* 0x0000920000047ab9 */ /* 0x000fe20000000800 */
[----:B------:R-:W-:Y:S01]  /*d100*/  VIADD R7, R6, 0x5d ;  /* 0x0000005d06077836 */ /* 0x000fe20000000000 */
[----:B------:R0:W-:Y:S01]  /*d110*/  @P1 STG.E.U16 desc[UR10][R10.64], R32 ;  /* 0x000000200a001986 */ /* 0x0001e2000c10150a */
[----:B------:R-:W-:Y:S01]  /*d120*/  VIADD R12, R12, UR4 ;  /* 0x000000040c0c7c36 */ /* 0x000fe20008000000 */
[----:B------:R-:W-:Y:S01]  /*d130*/  ULDC UR4, c[0x0][0x22c] ;  /* 0x00008b0000047ab9 */ /* 0x000fe20000000800 */
[----:B------:R-:W-:Y:S02]  /*d140*/  PRMT R9, R32, 0x7632, R9 ;  /* 0x0000763220097816 */ /* 0x000fe40000000009 */
[----:B------:R-:W-:Y:S01]  /*d150*/  ISETP.LT.AND P2, PT, R7, UR4, !P0 ;  /* 0x0000000407007c0c */ /* 0x000fe2000c741270 */
[----:B------:R-:W-:Y:S01]  /*d160*/  ULDC UR4, c[0x0][0x248] ;  /* 0x0000920000047ab9 */ /* 0x000fe20000000800 */
[----:B------:R-:W-:Y:S01]  /*d170*/  LEA R4, P1, R12, R2, 0x1 ;  /* 0x000000020c047211 */ /* 0x000fe200078208ff */
[----:B------:R-:W-:-:S03]  /*d180*/  VIADD R7, R6, 0x5e ;  /* 0x0000005e06077836 */ /* 0x000fc60000000000 */
[CC--:B------:R-:W-:Y:S01]  /*d190*/  LEA.HI.X.SX32 R5, R12.reuse, R3.reuse, 0x1, P1 ;  /* 0x000000030c057211 */ /* 0x0c0fe200008f0eff */
[----:B------:R-:W-:Y:S01]  /*d1a0*/  VIADD R12, R12, UR4 ;  /* 0x000000040c0c7c36 */ /* 0x000fe20008000000 */
[----:B------:R-:W-:Y:S01]  /*d1b0*/  ULDC UR4, c[0x0][0x248] ;  /* 0x0000920000047ab9 */ /* 0x000fe20000000800 */
[----:B------:R-:W-:Y:S01]  /*d1c0*/  ISETP.LT.AND P1, PT, R7, UR5, !P0 ;  /* 0x0000000507007c0c */ /* 0x000fe2000c721270 */
[----:B------:R-:W-:Y:S01]  /*d1d0*/  VIADD R7, R6, 0x5f ;  /* 0x0000005f06077836 */ /* 0x000fe20000000000 */
[----:B------:R2:W-:Y:S01]  /*d1e0*/  @P4 STG.E.U16 desc[UR10][R4.64], R9 ;  /* 0x0000000904004986 */ /* 0x0005e2000c10150a */
[CC--:B------:R-:W-:Y:S01]  /*d1f0*/  LEA R8, P4, R12.reuse, R2.reuse, 0x1 ;  /* 0x000000020c087211 */ /* 0x0c0fe200078808ff */
[C---:B0-----:R-:W-:Y:S01]  /*d200*/  VIADD R11, R12.reuse, UR4 ;  /* 0x000000040c0b7c36 */ /* 0x041fe20008000000 */
[----:B------:R-:W-:Y:S01]  /*d210*/  ULDC UR4, c[0x0][0x248] ;  /* 0x0000920000047ab9 */ /* 0x000fe20000000800 */
[----:B------:R-:W-:Y:S01]  /*d220*/  ULDC UR5, c[0x0][0x22c] ;  /* 0x00008b0000057ab9 */ /* 0x000fe20000000800 */
[-C--:B--2---:R-:W-:Y:S01]  /*d230*/  LEA.HI.X.SX32 R9, R12, R3.reuse, 0x1, P4 ;  /* 0x000000030c097211 */ /* 0x084fe200020f0eff */
[C---:B------:R-:W-:Y:S01]  /*d240*/  VIADD R12, R11.reuse, UR4 ;  /* 0x000000040b0c7c36 */ /* 0x040fe20008000000 */
[----:B------:R-:W-:Y:S01]  /*d250*/  LEA R10, P4, R11, R2, 0x1 ;  /* 0x000000020b0a7211 */ /* 0x000fe200078808ff */
[----:B------:R-:W-:Y:S01]  /*d260*/  ULDC UR4, c[0x0][0x248] ;  /* 0x0000920000047ab9 */ /* 0x000fe20000000800 */
[----:B------:R-:W-:Y:S01]  /*d270*/  PRMT R5, R33, 0x7632, R5 ;  /* 0x0000763221057816 */ /* 0x000fe20000000005 */
[----:B------:R-:W-:Y:S01]  /*d280*/  @P6 STG.E.U16 desc[UR10][R8.64], R33 ;  /* 0x0000002108006986 */ /* 0x000fe2000c10150a */
[----:B------:R-:W-:-:S02]  /*d290*/  LEA.HI.X.SX32 R11, R11, R3, 0x1, P4 ;  /* 0x000000030b0b7211 */ /* 0x000fc400020f0eff */
[-C--:B------:R-:W-:Y:S02]  /*d2a0*/  LEA R4, P6, R12, R2.reuse, 0x1 ;  /* 0x000000020c047211 */ /* 0x080fe400078c08ff */
[----:B------:R-:W-:Y:S01]  /*d2b0*/  ISETP.LT.AND P4, PT, R7, UR5, !P0 ;  /* 0x0000000507007c0c */ /* 0x000fe2000c781270 */
[----:B------:R0:W-:Y:S01]  /*d2c0*/  @P5 STG.E.U16 desc[UR10][R10.64], R5 ;  /* 0x000000050a005986 */ /* 0x0001e2000c10150a */
[----:B------:R-:W-:Y:S01]  /*d2d0*/  VIADD R7, R6, 0x60 ;  /* 0x0000006006077836 */ /* 0x000fe20000000000 */
[----:B------:R-:W-:Y:S01]  /*d2e0*/  ULDC UR5, c[0x0][0x22c] ;  /* 0x00008b0000057ab9 */ /* 0x000fe20000000800 */
[CC--:B0-----:R-:W-:Y:S01]  /*d2f0*/  LEA.HI.X.SX32 R5, R12.reuse, R3.reuse, 0x1, P6 ;  /* 0x000000030c057211 */ /* 0x0c1fe200030f0eff */
[----:B------:R-:W-:Y:S02]  /*d300*/  VIADD R12, R12, UR4 ;  /* 0x000000040c0c7c36 */ /* 0x000fe40008000000 */
[----:B------:R-:W-:Y:S01]  /*d310*/  ISETP.LT.AND P6, PT, R7, UR5, !P0 ;  /* 0x0000000507007c0c */ /* 0x000fe2000c7c1270 */
[----:B------:R-:W-:Y:S01]  /*d320*/  ULDC UR4, c[0x0][0x248] ;  /* 0x0000920000047ab9 */ /* 0x000fe20000000800 */
[----:B------:R-:W-:Y:S01]  /*d330*/  VIADD R7, R6, 0x61 ;  /* 0x0000006106077836 */ /* 0x000fe20000000000 */
[----:B------:R0:W-:Y:S01]  /*d340*/  @P3 STG.E.U16 desc[UR10][R4.64], R34 ;  /* 0x0000002204003986 */ /* 0x0001e2000c10150a */
[C---:B------:R-:W-:Y:S01]  /*d350*/  LEA R8, P3, R12.reuse, R2, 0x1 ;  /* 0x000000020c087211 */ /* 0x040fe200078608ff */
[----:B------:R-:W-:Y:S01]  /*d360*/  VIADD R13, R12, UR4 ;  /* 0x000000040c0d7c36 */ /* 0x000fe20008000000 */
[----:B------:R-:W-:Y:S01]  /*d370*/  ULDC UR5, c[0x0][0x22c] ;  /* 0x00008b0000057ab9 */ /* 0x000fe20000000800 */
[----:B------:R-:W-:Y:S01]  /*d380*/  PRMT R11, R34, 0x7632, R11 ;  /* 0x00007632220b7816 */ /* 0x000fe2000000000b */
[----:B------:R-:W-:Y:S01]  /*d390*/  ULDC UR4, c[0x0][0x22c] ;  /* 0x00008b0000047ab9 */ /* 0x000fe20000000800 */
[----:B------:R-:W-:-:S02]  /*d3a0*/  LEA.HI.X.SX32 R9, R12, R3, 0x1, P3 ;  /* 0x000000030c097211 */ /* 0x000fc400018f0eff */
[----:B------:R-:W-:Y:S01]  /*d3b0*/  ISETP.LT.AND P5, PT, R7, UR5, !P0 ;  /* 0x0000000507007c0c */ /* 0x000fe2000c7a1270 */
[C---:B------:R-:W-:Y:S01]  /*d3c0*/  VIADD R7, R6.reuse, 0x62 ;  /* 0x0000006206077836 */ /* 0x040fe20000000000 */
[CC--:B------:R-:W-:Y:S01]  /*d3d0*/  LEA R10, P3, R13.reuse, R2.reuse, 0x1 ;  /* 0x000000020d0a7211 */ /* 0x0c0fe200078608ff */
[----:B------:R2:W-:Y:S01]  /*d3e0*/  @P2 STG.E.U16 desc[UR10][R8.64], R11 ;  /* 0x0000000b08002986 */ /* 0x0005e2000c10150a */
[C---:B0-----:R-:W-:Y:S01]  /*d3f0*/  VIADD R5, R6.reuse, 0x63 ;  /* 0x0000006306057836 */ /* 0x041fe20000000000 */
[----:B------:R-:W-:Y:S01]  /*d400*/  ULDC UR5, c[0x0][0x22c] ;  /* 0x00008b0000057ab9 */ /* 0x000fe20000000800 */
[----:B--2---:R-:W-:Y:S02]  /*d410*/  LEA.HI.X.SX32 R11, R13, R3, 0x1, P3 ;  /* 0x000000030d0b7211 */ /* 0x004fe400018f0eff */
[----:B------:R-:W-:Y:S01]  /*d420*/  ISETP.LT.AND P3, PT, R7, UR4, !P0 ;  /* 0x0000000407007c0c */ /* 0x000fe2000c761270 */
[----:B------:R-:W-:Y:S01]  /*d430*/  ULDC UR4, c[0x0][0x248] ;  /* 0x0000920000047ab9 */ /* 0x000fe20000000800 */
[----:B------:R-:W-:Y:S01]  /*d440*/  PRMT R9, R35, 0x7632, R9 ;  /* 0x0000763223097816 */ /* 0x000fe20000000009 */
[----:B------:R-:W-:Y:S01]  /*d450*/  VIADD R13, R13, UR4 ;  /* 0x000000040d0d7c36 */ /* 0x000fe20008000000 */
[----:B------:R0:W-:Y:S01]  /*d460*/  @P1 STG.E.U16 desc[UR10][R10.64], R35 ;  /* 0x000000230a001986 */ /* 0x0001e2000c10150a */
[----:B------:R-:W-:Y:S01]  /*d470*/  ULDC UR4, c[0x0][0x22c] ;  /* 0x00008b0000047ab9 */ /* 0x000fe20000000800 */
[----:B------:R-:W-:Y:S01]  /*d480*/  VIADD R7, R6, 0x64 ;  /* 0x0000006406077836 */ /* 0x000fe20000000000 */
[----:B------:R-:W-:Y:S01]  /*d490*/  ISETP.LT.AND P2, PT, R5, UR4, !P0 ;  /* 0x0000000405007c0c */ /* 0x000fe2000c741270 */
[----:B------:R-:W-:Y:S01]  /*d4a0*/  ULDC UR4, c[0x0][0x248] ;  /* 0x0000920000047ab9 */ /* 0x000fe20000000800 */
[----:B------:R-:W-:-:S04]  /*d4b0*/  LEA R4, P1, R13, R2, 0x1 ;  /* 0x000000020d047211 */ /* 0x000fc800078208ff */
[CC--:B------:R-:W-:Y:S01]  /*d4c0*/  LEA.HI.X.SX32 R5, R13.reuse, R3.reuse, 0x1, P1 ;  /* 0x000000030d057211 */ /* 0x0c0fe200008f0eff */
[----:B------:R-:W-:Y:S01]  /*d4d0*/  VIADD R13, R13, UR4 ;  /* 0x000000040d0d7c36 */ /* 0x000fe20008000000 */
[----:B------:R-:W-:Y:S01]  /*d4e0*/  ULDC UR4, c[0x0][0x248] ;  /* 0x0000920000047ab9 */ /* 0x000fe20000000800 */
[----:B------:R-:W-:Y:S01]  /*d4f0*/  ISETP.LT.AND P1, PT, R7, UR5, !P0 ;  /* 0x0000000507007c0c */ /* 0x000fe2000c721270 */
[----:B------:R-:W-:Y:S01]  /*d500*/  VIADD R7, R6, 0x65 ;  /* 0x0000006506077836 */ /* 0x000fe20000000000 */
[----:B------:R2:W-:Y:S01]  /*d510*/  @P4 STG.E.U16 desc[UR10][R4.64], R9 ;  /* 0x0000000904004986 */ /* 0x0005e2000c10150a */
[C---:B------:R-:W-:Y:S01]  /*d520*/  LEA R8, P4, R13.reuse, R2, 0x1 ;  /* 0x000000020d087211 */ /* 0x040fe200078808ff */
[----:B0-----:R-:W-:Y:S01]  /*d530*/  VIADD R11, R13, UR4 ;  /* 0x000000040d0b7c36 */ /* 0x001fe20008000000 */
[----:B------:R-:W-:Y:S01]  /*d540*/  ULDC UR4, c[0x0][0x248] ;  /* 0x0000920000047ab9 */ /* 0x000fe20000000800 */
[----:B------:R-:W-:Y:S02]  /*d550*/  ULDC UR5, c[0x0][0x22c] ;  /* 0x00008b0000057ab9 */ /* 0x000fe40000000800 */
[----:B------:R-:W-:Y:S01]  /*d560*/  VIADD R12, R11, UR4 ;  /* 0x000000040b0c7c36 */ /* 0x000fe20008000000 */
[----:B------:R-:W-:Y:S01]  /*d570*/  ULDC UR4, c[0x0][0x248] ;  /* 0x0000920000047ab9 */ /* 0x000fe20000000800 */
[----:B--2---:R-:W-:-:S02]  /*d580*/  LEA.HI.X.SX32 R9, R13, R3, 0x1, P4 ;  /* 0x000000030d097211 */ /* 0x004fc400020f0eff */
[CC--:B------:R-:W-:Y:S02]  /*d590*/  LEA R10, P4, R11.reuse, R2.reuse, 0x1 ;  /* 0x000000020b0a7211 */ /* 0x0c0fe400078808ff */
[----:B-1----:R-:W-:Y:S01]  /*d5a0*/  PRMT R5, R44, 0x7632, R5 ;  /* 0x000076322c057816 */ /* 0x002fe20000000005 */
[----:B------:R-:W-:Y:S01]  /*d5b0*/  @P6 STG.E.U16 desc[UR10][R8.64], R44 ;  /* 0x0000002c08006986 */ /* 0x000fe2000c10150a */
[-C--:B------:R-:W-:Y:S02]  /*d5c0*/  LEA.HI.X.SX32 R11, R11, R3.reuse, 0x1, P4 ;  /* 0x000000030b0b7211 */ /* 0x080fe400020f0eff */
[----:B------:R-:W-:Y:S02]  /*d5d0*/  LEA R4, P6, R12, R2, 0x1 ;  /* 0x000000020c047211 */ /* 0x000fe400078c08ff */
[----:B------:R-:W-:Y:S01]  /*d5e0*/  ISETP.LT.AND P4, PT, R7, UR5, !P0 ;  /* 0x0000000507007c0c */ /* 0x000fe2000c781270 */
[----:B------:R0:W-:Y:S01]  /*d5f0*/  @P5 STG.E.U16 desc[UR10][R10.64], R5 ;  /* 0x000000050a005986 */ /* 0x0001e2000c10150a */
[----:B------:R-:W-:Y:S01]  /*d600*/  VIADD R7, R6, 0x66 ;  /* 0x0000006606077836 */ /* 0x000fe20000000000 */
[----:B------:R-:W-:Y:S01]  /*d610*/  ULDC UR5, c[0x0][0x22c] ;  /* 0x00008b0000057ab9 */ /* 0x000fe20000000800 */
[C---:B0-----:R-:W-:Y:S01]  /*d620*/  LEA.HI.X.SX32 R5, R12.reuse, R3, 0x1, P6 ;  /* 0x000000030c057211 */ /* 0x041fe200030f0eff */
[----:B------:R-:W-:-:S02]  /*d630*/  VIADD R12, R12, UR4 ;  /* 0x000000040c0c7c36 */ /* 0x000fc40008000000 */
[----:B------:R-:W-:Y:S01]  /*d640*/  ISETP.LT.AND P6, PT, R7, UR5, !P0 ;  /* 0x0000000507007c0c */ /* 0x000fe2000c7c1270 */
[----:B------:R-:W-:Y:S01]  /*d650*/  ULDC UR4, c[0x0][0x248] ;  /* 0x0000920000047ab9 */ /* 0x000fe20000000800 */
[----:B------:R-:W-:Y:S01]  /*d660*/  VIADD R7, R6, 0x67 ;  /* 0x0000006706077836 */ /* 0x000fe20000000000 */
[----:B------:R0:W-:Y:S01]  /*d670*/  @P3 STG.E.U16 desc[UR10][R4.64], R45 ;  /* 0x0000002d04003986 */ /* 0x0001e2000c10150a */
[CC--:B------:R-:W-:Y:S01]  /*d680*/  LEA R8, P3, R12.reuse, R2.reuse, 0x1 ;  /* 0x000000020c087211 */ /* 0x0c0fe200078608ff */
[C---:B------:R-:W-:Y:S01]  /*d690*/  VIADD R13, R12.reuse, UR4 ;  /* 0x000000040c0d7c36 */ /* 0x040fe20008000000 */
[----:B------:R-:W-:Y:S01]  /*d6a0*/  ULDC UR5, c[0x0][0x22c] ;  /* 0x00008b0000057ab9 */ /* 0x000fe20000000800 */
[----:B------:R-:W-:Y:S01]  /*d6b0*/  PRMT R11, R45, 0x7632, R11 ;  /* 0x000076322d0b7816 */ /* 0x000fe2000000000b */
[----:B------:R-:W-:Y:S01]  /*d6c0*/  ULDC UR4, c[0x0][0x22c] ;  /* 0x00008b0000047ab9 */ /* 0x000fe20000000800 */
[-C--:B------:R-:W-:Y:S02]  /*d6d0*/  LEA.HI.X.SX32 R9, R12, R3.reuse, 0x1, P3 ;  /* 0x000000030c097211 */ /* 0x080fe400018f0eff */
[----:B------:R-:W-:Y:S01]  /*d6e0*/  ISETP.LT.AND P5, PT, R7, UR5, !P0 ;  /* 0x0000000507007c0c */ /* 0x000fe2000c7a1270 */
[C---:B------:R-:W-:Y:S01]  /*d6f0*/  VIADD R7, R6.reuse, 0x68 ;  /* 0x0000006806077836 */ /* 0x040fe20000000000 */
[C---:B------:R-:W-:Y:S01]  /*d700*/  LEA R10, P3, R13.reuse, R2, 0x1 ;  /* 0x000000020d0a7211 */ /* 0x040fe200078608ff */
[----:B------:R1:W-:Y:S01]  /*d710*/  @P2 STG.E.U16 desc[UR10][R8.64], R11 ;  /* 0x0000000b08002986 */ /* 0x0003e2000c10150a */
[----:B0-----:R-:W-:Y:S01]  /*d720*/  VIADD R5, R6, 0x69 ;  /* 0x0000006906057836 */ /* 0x001fe20000000000 */
[----:B------:R-:W-:Y:S01]  /*d730*/  ULDC UR5, c[0x0][0x22c] ;  /* 0x00008b0000057ab9 */ /* 0x000fe20000000800 */
[----:B-1----:R-:W-:-:S02]  /*d740*/  LEA.HI.X.SX32 R11, R13, R3, 0x1, P3 ;  /* 0x000000030d0b7211 */ /* 0x002fc400018f0eff */
        /* <DEDUP_REMOVED lines=22> */
[----:B-1----:R-:W-:-:S02]  /*d8b0*/  LEA.HI.X.SX32 R9, R13, R3, 0x1, P4 ;  /* 0x000000030d097211 */ /* 0x002fc400020f0eff */
[-C--:B------:R-:W-:Y:S02]  /*d8c0*/  LEA R10, P4, R11, R2.reuse, 0x1 ;  /* 0x000000020b0a7211 */ /* 0x080fe400078808ff */
[----:B------:R-:W-:Y:S01]  /*d8d0*/  PRMT R5, R47, 0x7632, R5 ;  /* 0x000076322f057816 */ /* 0x000fe20000000005 */
        /* <DEDUP_REMOVED lines=10> */
[----:B------:R-:W-:Y:S01]  /*d980*/  VIADD R7, R6, 0x6d ;  /* 0x0000006d06077836 */ /* 0x000fe20000000000 */
[----:B------:R-:W-:Y:S01]  /*d990*/  ULDC UR4, c[0x0][0x248] ;  /* 0x0000920000047ab9 */ /* 0x000fe20000000800 */
[----:B------:R0:W-:Y:S01]  /*d9a0*/  @P3 STG.E.U16 desc[UR10][R4.64], R40 ;  /* 0x0000002804003986 */ /* 0x0001e2000c10150a */
[CC--:B------:R-:W-:Y:S01]  /*d9b0*/  LEA R8, P3, R12.reuse, R2.reuse, 0x1 ;  /* 0x000000020c087211 */ /* 0x0c0fe200078608ff */
[----:B------:R-:W-:Y:S01]  /*d9c0*/  ULDC UR5, c[0x0][0x22c] ;  /* 0x00008b0000057ab9 */ /* 0x000fe20000000800 */
[----:B------:R-:W-:Y:S01]  /*d9d0*/  VIADD R13, R12, UR4 ;  /* 0x000000040c0d7c36 */ /* 0x000fe20008000000 */
[----:B------:R-:W-:Y:S01]  /*d9e0*/  PRMT R11, R40, 0x7632, R11 ;  /* 0x00007632280b7816 */ /* 0x000fe2000000000b */
[----:B------:R-:W-:Y:S01]  /*d9f0*/  ULDC UR4, c[0x0][0x22c] ;  /* 0x00008b0000047ab9 */ /* 0x000fe20000000800 */
[-C--:B------:R-:W-:Y:S02]  /*da00*/  LEA.HI.X.SX32 R9, R12, R3.reuse, 0x1, P3 ;  /* 0x000000030c097211 */ /* 0x080fe400018f0eff */
[----:B------:R-:W-:Y:S01]  /*da10*/  ISETP.LT.AND P3, PT, R7, UR5, !P0 ;  /* 0x0000000507007c0c */ /* 0x000fe2000c761270 */
[C---:B------:R-:W-:Y:S01]  /*da20*/  VIADD R7, R6.reuse, 0x6e ;  /* 0x0000006e06077836 */ /* 0x040fe20000000000 */
[----:B------:R-:W-:Y:S01]  /*da30*/  LEA R10, P5, R13, R2, 0x1 ;  /* 0x000000020d0a7211 */ /* 0x000fe200078a08ff */
[----:B------:R1:W-:Y:S01]  /*da40*/  @P2 STG.E.U16 desc[UR10][R8.64], R11 ;  /* 0x0000000b08002986 */ /* 0x0003e2000c10150a */
[C---:B0-----:R-:W-:Y:S01]  /*da50*/  VIADD R5, R6.reuse, 0x6f ;  /* 0x0000006f06057836 */ /* 0x041fe20000000000 */
[----:B------:R-:W-:Y:S01]  /*da60*/  ULDC UR5, c[0x0][0x22c] ;  /* 0x00008b0000057ab9 */ /* 0x000fe20000000800 */
[----:B------:R-:W-:Y:S01]  /*da70*/  ISETP.LT.AND P2, PT, R7, UR4, !P0 ;  /* 0x0000000407007c0c */ /* 0x000fe2000c741270 */
[----:B------:R-:W-:Y:S01]  /*da80*/  ULDC UR4, c[0x0][0x248] ;  /* 0x0000920000047ab9 */ /* 0x000fe20000000800 */
[----:B------:R-:W-:Y:S01]  /*da90*/  VIADD R7, R6, 0x70 ;  /* 0x0000007006077836 */ /* 0x000fe20000000000 */
[C---:B-1----:R-:W-:Y:S01]  /*daa0*/  LEA.HI.X.SX32 R11, R13.reuse, R3, 0x1, P5 ;  /* 0x000000030d0b7211 */ /* 0x042fe200028f0eff */
[----:B------:R-:W-:Y:S01]  /*dab0*/  VIADD R13, R13, UR4 ;  /* 0x000000040d0d7c36 */ /* 0x000fe20008000000 */
[----:B------:R-:W-:Y:S01]  /*dac0*/  ULDC UR4, c[0x0][0x22c] ;  /* 0x00008b0000047ab9 */ /* 0x000fe20000000800 */
[----:B------:R-:W-:-:S02]  /*dad0*/  PRMT R9, R41, 0x7632, R9 ;  /* 0x0000763229097816 */ /* 0x000fc40000000009 */
[----:B------:R0:W-:Y:S01]  /*dae0*/  @P1 STG.E.U16 desc[UR10][R10.64], R41 ;  /* 0x000000290a001986 */ /* 0x0001e2000c10150a */
[-C--:B------:R-:W-:Y:S02]  /*daf0*/  LEA R4, P5, R13, R2.reuse, 0x1 ;  /* 0x000000020d047211 */ /* 0x080fe400078a08ff */
[----:B------:R-:W-:Y:S01]  /*db00*/  ISETP.LT.AND P1, PT, R5, UR4, !P0 ;  /* 0x0000000405007c0c */ /* 0x000fe2000c721270 */
[----:B------:R-:W-:Y:S01]  /*db10*/  ULDC UR4, c[0x0][0x248] ;  /* 0x0000920000047ab9 */ /* 0x000fe20000000800 */
[C---:B------:R-:W-:Y:S01]  /*db20*/  LEA.HI.X.SX32 R5, R13.reuse, R3, 0x1, P5 ;  /* 0x000000030d057211 */ /* 0x040fe200028f0eff */
[----:B------:R-:W-:Y:S01]  /*db30*/  VIADD R13, R13, UR4 ;  /* 0x000000040d0d7c36 */ /* 0x000fe20008000000 */
[----:B------:R-:W-:Y:S01]  /*db40*/  ULDC UR4, c[0x0][0x248] ;  /* 0x0000920000047ab9 */ /* 0x000fe20000000800 */
[----:B------:R-:W-:Y:S01]  /*db50*/  ISETP.LT.AND P5, PT, R7, UR5, !P0 ;  /* 0x0000000507007c0c */ /* 0x000fe2000c7a1270 */
[----:B------:R-:W-:Y:S01]  /*db60*/  ULDC UR5, c[0x0][0x248] ;  /* 0x0000920000057ab9 */ /* 0x000fe20000000800 */
[----:B------:R1:W-:Y:S01]  /*db70*/  @P4 STG.E.U16 desc[UR10][R4.64], R9 ;  /* 0x0000000904004986 */ /* 0x0003e2000c10150a */
[C---:B------:R-:W-:Y:S01]  /*db80*/  LEA R8, P4, R13.reuse, R2, 0x1 ;  /* 0x000000020d087211 */ /* 0x040fe200078808ff */
[----:B0-----:R-:W-:Y:S01]  /*db90*/  VIADD R11, R13, UR4 ;  /* 0x000000040d0b7c36 */ /* 0x001fe20008000000 */
[----:B------:R-:W-:Y:S01]  /*dba0*/  ULDC UR4, c[0x0][0x22c] ;  /* 0x00008b0000047ab9 */ /* 0x000fe20000000800 */
[----:B------:R-:W-:-:S02]  /*dbb0*/  VIADD R7, R6, 0x71 ;  /* 0x0000007106077836 */ /* 0x000fc40000000000 */
[----:B------:R-:W-:Y:S01]  /*dbc0*/  VIADD R12, R11, UR5 ;  /* 0x000000050b0c7c36 */ /* 0x000fe20008000000 */
[----:B------:R-:W-:Y:S01]  /*dbd0*/  ULDC UR5, c[0x0][0x22c] ;  /* 0x00008b0000057ab9 */ /* 0x000fe20000000800 */
[-C--:B-1----:R-:W-:Y:S02]  /*dbe0*/  LEA.HI.X.SX32 R9, R13, R3.reuse, 0x1, P4 ;  /* 0x000000030d097211 */ /* 0x082fe400020f0eff */
[CC--:B------:R-:W-:Y:S02]  /*dbf0*/  LEA R10, P4, R11.reuse, R2.reuse, 0x1 ;  /* 0x000000020b0a7211 */ /* 0x0c0fe400078808ff */
[----:B------:R-:W-:Y:S01]  /*dc00*/  PRMT R5, R42, 0x7632, R5 ;  /* 0x000076322a057816 */ /* 0x000fe20000000005 */
[----:B------:R-:W-:Y:S01]  /*dc10*/  @P6 STG.E.U16 desc[UR10][R8.64], R42 ;  /* 0x0000002a08006986 */ /* 0x000fe2000c10150a */
[----:B------:R-:W-:Y:S02]  /*dc20*/  LEA.HI.X.SX32 R11, R11, R3, 0x1, P4 ;  /* 0x000000030b0b7211 */ /* 0x000fe400020f0eff */
[----:B------:R-:W-:-:S02]  /*dc30*/  LEA R4, P4, R12, R2, 0x1 ;  /* 0x000000020c047211 */ /* 0x000fc400078808ff */
[----:B------:R-:W-:Y:S01]  /*dc40*/  ISETP.LT.AND P6, PT, R7, UR4, !P0 ;  /* 0x0000000407007c0c */ /* 0x000fe2000c7c1270 */
[----:B------:R0:W-:Y:S01]  /*dc50*/  @P3 STG.E.U16 desc[UR10][R10.64], R5 ;  /* 0x000000050a003986 */ /* 0x0001e2000c10150a */
[----:B------:R-:W-:Y:S01]  /*dc60*/  VIADD R7, R6, 0x72 ;  /* 0x0000007206077836 */ /* 0x000fe20000000000 */
[----:B------:R-:W-:Y:S01]  /*dc70*/  ULDC UR4, c[0x0][0x248] ;  /* 0x0000920000047ab9 */ /* 0x000fe20000000800 */
[----:B----4-:R-:W-:-:S03]  /*dc80*/  PRMT R13, R19, 0x7632, R13 ;  /* 0x00007632130d7816 */ /* 0x010fc6000000000d */
[----:B------:R-:W-:Y:S01]  /*dc90*/  ISETP.LT.AND P3, PT, R7, UR5, !P0 ;  /* 0x0000000507007c0c */ /* 0x000fe2000c761270 */
[----:B------:R-:W-:Y:S01]  /*dca0*/  VIADD R7, R6, 0x73 ;  /* 0x0000007306077836 */ /* 0x000fe20000000000 */
[----:B------:R-:W-:Y:S01]  /*dcb0*/  ULDC UR5, c[0x0][0x22c] ;  /* 0x00008b0000057ab9 */ /* 0x000fe20000000800 */
[C---:B0-----:R-:W-:Y:S01]  /*dcc0*/  LEA.HI.X.SX32 R5, R12.reuse, R3, 0x1, P4 ;  /* 0x000000030c057211 */ /* 0x041fe200020f0eff */
[----:B------:R-:W-:Y:S01]  /*dcd0*/  VIADD R12, R12, UR4 ;  /* 0x000000040c0c7c36 */ /* 0x000fe20008000000 */
[----:B------:R-:W-:-:S03]  /*dce0*/  ULDC UR4, c[0x0][0x248] ;  /* 0x0000920000047ab9 */ /* 0x000fc60000000800 */
[----:B------:R0:W-:Y:S01]  /*dcf0*/  @P2 STG.E.U16 desc[UR10][R4.64], R43 ;  /* 0x0000002b04002986 */ /* 0x0001e2000c10150a */
[CC--:B------:R-:W-:Y:S01]  /*dd00*/  LEA R8, P4, R12.reuse, R2.reuse, 0x1 ;  /* 0x000000020c087211 */ /* 0x0c0fe200078808ff */
[----:B------:R-:W-:Y:S01]  /*dd10*/  VIADD R10, R12, UR4 ;  /* 0x000000040c0a7c36 */ /* 0x000fe20008000000 */
[----:B------:R-:W-:Y:S01]  /*dd20*/  ISETP.LT.AND P2, PT, R7, UR5, !P0 ;  /* 0x0000000507007c0c */ /* 0x000fe2000c741270 */
[----:B------:R-:W-:Y:S01]  /*dd30*/  VIADD R7, R6, 0x74 ;  /* 0x0000007406077836 */ /* 0x000fe20000000000 */
[----:B------:R-:W-:Y:S01]  /*dd40*/  LEA.HI.X.SX32 R9, R12, R3, 0x1, P4 ;  /* 0x000000030c097211 */ /* 0x000fe200020f0eff */
[----:B------:R-:W-:Y:S01]  /*dd50*/  ULDC UR4, c[0x0][0x22c] ;  /* 0x00008b0000047ab9 */ /* 0x000fe20000000800 */
[----:B------:R-:W-:Y:S01]  /*dd60*/  ULDC UR5, c[0x0][0x22c] ;  /* 0x00008b0000057ab9 */ /* 0x000fe20000000800 */
[----:B0-----:R-:W-:Y:S02]  /*dd70*/  PRMT R5, R43, 0x7632, R5 ;  /* 0x000076322b057816 */ /* 0x001fe40000000005 */
[----:B------:R-:W-:-:S03]  /*dd80*/  LEA R4, P4, R10, R2, 0x1 ;  /* 0x000000020a047211 */ /* 0x000fc600078808ff */
[----:B------:R0:W-:Y:S01]  /*dd90*/  @P1 STG.E.U16 desc[UR10][R8.64], R5 ;  /* 0x0000000508001986 */ /* 0x0001e2000c10150a */
[----:B------:R-:W-:Y:S01]  /*dda0*/  ISETP.LT.AND P1, PT, R7, UR4, !P0 ;  /* 0x0000000407007c0c */ /* 0x000fe2000c721270 */
[----:B------:R-:W-:Y:S01]  /*ddb0*/  VIADD R7, R6, 0x75 ;  /* 0x0000007506077836 */ /* 0x000fe20000000000 */
[----:B------:R-:W-:Y:S01]  /*ddc0*/  ULDC UR4, c[0x0][0x248] ;  /* 0x0000920000047ab9 */ /* 0x000fe20000000800 */
[----:B0-----:R-:W-:-:S03]  /*ddd0*/  LEA.HI.X.SX32 R5, R10, R3, 0x1, P4 ;  /* 0x000000030a057211 */ /* 0x001fc600020f0eff */
[----:B------:R-:W-:Y:S01]  /*dde0*/  ISETP.LT.AND P4, PT, R7, UR5, !P0 ;  /* 0x0000000507007c0c */ /* 0x000fe2000c781270 */
[----:B------:R-:W-:Y:S01]  /*ddf0*/  VIADD R7, R10, UR4 ;  /* 0x000000040a077c36 */ /* 0x000fe20008000000 */
[----:B------:R-:W-:Y:S01]  /*de00*/  ULDC UR4, c[0x0][0x248] ;  /* 0x0000920000047ab9 */ /* 0x000fe20000000800 */
[----:B------:R0:W-:Y:S01]  /*de10*/  @P5 STG.E.U16 desc[UR10][R4.64], R16 ;  /* 0x0000001004005986 */ /* 0x0001e2000c10150a */
[----:B------:R-:W-:Y:S01]  /*de20*/  ULDC UR5, c[0x0][0x22c] ;  /* 0x00008b0000057ab9 */ /* 0x000fe20000000800 */
[C---:B------:R-:W-:Y:S01]  /*de30*/  VIADD R9, R7.reuse, UR4 ;  /* 0x0000000407097c36 */ /* 0x040fe20008000000 */
[-C--:B------:R-:W-:Y:S01]  /*de40*/  LEA R10, P5, R7, R2.reuse, 0x1 ;  /* 0x00000002070a7211 */ /* 0x080fe200078a08ff */
[----:B------:R-:W-:Y:S02]  /*de50*/  ULDC UR4, c[0x0][0x248] ;  /* 0x0000920000047ab9 */ /* 0x000fe40000000800 */
[----:B------:R-:W-:Y:S01]  /*de60*/  VIADD R12, R9, UR4 ;  /* 0x00000004090c7c36 */ /* 0x000fe20008000000 */
[----:B------:R-:W-:Y:S01]  /*de70*/  LEA.HI.X.SX32 R11, R7, R3, 0x1, P5 ;  /* 0x00000003070b7211 */ /* 0x000fe200028f0eff */
[----:B------:R-:W-:Y:S01]  /*de80*/  VIADD R7, R6, 0x76 ;  /* 0x0000007606077836 */ /* 0x000fe20000000000 */
[----:B------:R-:W-:Y:S01]  /*de90*/  LEA R8, P5, R9, R2, 0x1 ;  /* 0x0000000209087211 */ /* 0x000fe200078a08ff */
[----:B------:R-:W-:Y:S01]  /*dea0*/  ULDC UR4, c[0x0][0x248] ;  /* 0x0000920000047ab9 */ /* 0x000fe20000000800 */
[----:B0-----:R-:W-:-:S02]  /*deb0*/  PRMT R5, R16, 0x7632, R5 ;  /* 0x0000763210057816 */ /* 0x001fc40000000005 */
[-C--:B------:R-:W-:Y:S02]  /*dec0*/  LEA.HI.X.SX32 R9, R9, R3.reuse, 0x1, P5 ;  /* 0x0000000309097211 */ /* 0x080fe400028f0eff */
        /* <DEDUP_REMOVED lines=11> */
[----:B------:R-:W-:Y:S01]  /*df80*/  ULDC UR4, c[0x0][0x248] ;  /* 0x0000920000047ab9 */ /* 0x000fe20000000800 */
[----:B-1----:R-:W-:-:S02]  /*df90*/  PRMT R9, R17, 0x7632, R9 ;  /* 0x0000763211097816 */ /* 0x002fc40000000009 */
[C---:B------:R-:W-:Y:S01]  /*dfa0*/  VIADD R10, R12.reuse, UR4 ;  /* 0x000000040c0a7c36 */ /* 0x040fe20008000000 */
[-C--:B------:R-:W-:Y:S01]  /*dfb0*/  LEA R8, P5, R12, R2.reuse, 0x1 ;  /* 0x000000020c087211 */ /* 0x080fe200078a08ff */
[----:B------:R-:W-:Y:S01]  /*dfc0*/  ULDC UR4, c[0x0][0x22c] ;  /* 0x00008b0000047ab9 */ /* 0x000fe20000000800 */
[C---:B------:R-:W-:Y:S01]  /*dfd0*/  VIADD R17, R6.reuse, 0x7e ;  /* 0x0000007e06117836 */ /* 0x040fe20000000000 */
[----:B------:R0:W-:Y:S01]  /*dfe0*/  @P2 STG.E.U16 desc[UR10][R4.64], R9 ;  /* 0x0000000904002986 */ /* 0x0001e2000c10150a */
[----:B------:R-:W-:Y:S01]  /*dff0*/  ISETP.LT.AND P2, PT, R7, UR5, !P0 ;  /* 0x0000000507007c0c */ /* 0x000fe2000c741270 */
[----:B------:R-:W-:Y:S01]  /*e000*/  VIADD R7, R6, 0x79 ;  /* 0x0000007906077836 */ /* 0x000fe20000000000 */
[----:B------:R-:W-:Y:S01]  /*e010*/  ULDC UR5, c[0x0][0x22c] ;  /* 0x00008b0000057ab9 */ /* 0x000fe20000000800 */
[----:B0-----:R-:W-:Y:S02]  /*e020*/  LEA.HI.X.SX32 R9, R12, R3, 0x1, P5 ;  /* 0x000000030c097211 */ /* 0x001fe400028f0eff */
[----:B------:R-:W-:-:S03]  /*e030*/  LEA R4, P5, R10, R2, 0x1 ;  /* 0x000000020a047211 */ /* 0x000fc600078a08ff */
[----:B------:R0:W-:Y:S01]  /*e040*/  @P1 STG.E.U16 desc[UR10][R8.64], R18 ;  /* 0x0000001208001986 */ /* 0x0001e2000c10150a */
[----:B------:R-:W-:Y:S01]  /*e050*/  ISETP.LT.AND P1, PT, R7, UR4, !P0 ;  /* 0x0000000407007c0c */ /* 0x000fe2000c721270 */
[----:B------:R-:W-:Y:S01]  /*e060*/  ULDC UR4, c[0x0][0x248] ;  /* 0x0000920000047ab9 */ /* 0x000fe20000000800 */
[C---:B------:R-:W-:Y:S01]  /*e070*/  LEA.HI.X.SX32 R5, R10.reuse, R3, 0x1, P5 ;  /* 0x000000030a057211 */ /* 0x040fe200028f0eff */
[----:B------:R-:W-:Y:S01]  /*e080*/  VIADD R12, R10, UR4 ;  /* 0x000000040a0c7c36 */ /* 0x000fe20008000000 */
[----:B------:R-:W-:Y:S01]  /*e090*/  ULDC UR4, c[0x0][0x22c] ;  /* 0x00008b0000047ab9 */ /* 0x000fe20000000800 */
[----:B------:R-:W-:-:S05]  /*e0a0*/  VIADD R7, R6, 0x7a ;  /* 0x0000007a06077836 */ /* 0x000fca0000000000 */
[----:B------:R-:W-:Y:S01]  /*e0b0*/  ISETP.LT.AND P5, PT, R7, UR4, !P0 ;  /* 0x0000000407007c0c */ /* 0x000fe2000c7a1270 */
[----:B------:R-:W-:Y:S01]  /*e0c0*/  ULDC UR4, c[0x0][0x248] ;  /* 0x0000920000047ab9 */ /* 0x000fe20000000800 */
[----:B0-----:R-:W-:-:S05]  /*e0d0*/  PRMT R9, R18, 0x7632, R9 ;  /* 0x0000763212097816 */ /* 0x001fca0000000009 */
[----:B------:R0:W-:Y:S01]  /*e0e0*/  @P4 STG.E.U16 desc[UR10][R4.64], R9 ;  /* 0x0000000904004986 */ /* 0x0001e2000c10150a */
[----:B------:R-:W-:-:S04]  /*e0f0*/  LEA R10, P4, R12, R2, 0x1 ;  /* 0x000000020c0a7211 */ /* 0x000fc800078808ff */
[CC--:B------:R-:W-:Y:S01]  /*e100*/  LEA.HI.X.SX32 R11, R12.reuse, R3.reuse, 0x1, P4 ;  /* 0x000000030c0b7211 */ /* 0x0c0fe200020f0eff */
[----:B------:R-:W-:Y:S01]  /*e110*/  VIADD R12, R12, UR4 ;  /* 0x000000040c0c7c36 */ /* 0x000fe20008000000 */
[----:B------:R-:W-:Y:S01]  /*e120*/  ULDC UR4, c[0x0][0x248] ;  /* 0x0000920000047ab9 */ /* 0x000fe20000000800 */
[----:B------:R-:W-:Y:S01]  /*e130*/  ISETP.LT.AND P4, PT, R0, UR5, !P0 ;  /* 0x0000000500007c0c */ /* 0x000fe2000c781270 */
[----:B------:R-:W-:Y:S01]  /*e140*/  VIADD R0, R6, 0x7c ;  /* 0x0000007c06007836 */ /* 0x000fe20000000000 */
[----:B------:R1:W-:Y:S01]  /*e150*/  @P6 STG.E.U16 desc[UR10][R10.64], R19 ;  /* 0x000000130a006986 */ /* 0x0003e2000c10150a */
[C---:B------:R-:W-:Y:S01]  /*e160*/  VIADD R7, R12.reuse, UR4 ;  /* 0x000000040c077c36 */ /* 0x040fe20008000000 */
[CC--:B0-----:R-:W-:Y:S01]  /*e170*/  LEA R4, P6, R12.reuse, R2.reuse, 0x1 ;  /* 0x000000020c047211 */ /* 0x0c1fe200078c08ff */
[----:B------:R-:W-:Y:S01]  /*e180*/  ULDC UR5, c[0x0][0x248] ;  /* 0x0000920000057ab9 */ /* 0x000fe20000000800 */
[----:B------:R-:W-:Y:S02]  /*e190*/  ULDC UR4, c[0x0][0x22c] ;  /* 0x00008b0000047ab9 */ /* 0x000fe40000000800 */
[----:B------:R-:W-:Y:S01]  /*e1a0*/  LEA.HI.X.SX32 R5, R12, R3, 0x1, P6 ;  /* 0x000000030c057211 */ /* 0x000fe200030f0eff */
[C---:B------:R-:W-:Y:S01]  /*e1b0*/  VIADD R12, R7.reuse, UR5 ;  /* 0x00000005070c7c36 */ /* 0x040fe20008000000 */
[----:B------:R-:W-:Y:S01]  /*e1c0*/  LEA R8, P6, R7, R2, 0x1 ;  /* 0x0000000207087211 */ /* 0x000fe200078c08ff */
[----:B------:R-:W-:-:S02]  /*e1d0*/  ULDC UR5, c[0x0][0x248] ;  /* 0x0000920000057ab9 */ /* 0x000fc40000000800 */
[----:B------:R0:W-:Y:S01]  /*e1e0*/  @P3 STG.E.U16 desc[UR10][R4.64], R13 ;  /* 0x0000000d04003986 */ /* 0x0001e2000c10150a */
[----:B------:R-:W-:Y:S01]  /*e1f0*/  ISETP.LT.AND P3, PT, R0, UR4, !P0 ;  /* 0x0000000400007c0c */ /* 0x000fe2000c761270 */
[----:B------:R-:W-:Y:S01]  /*e200*/  VIADD R0, R6, 0x7d ;  /* 0x0000007d06007836 */ /* 0x000fe20000000000 */
[----:B------:R-:W-:Y:S01]  /*e210*/  LEA.HI.X.SX32 R9, R7, R3, 0x1, P6 ;  /* 0x0000000307097211 */ /* 0x000fe200030f0eff */
[----:B------:R-:W-:Y:S01]  /*e220*/  ULDC UR4, c[0x0][0x22c] ;  /* 0x00008b0000047ab9 */ /* 0x000fe20000000800 */
[----:B-1----:R-:W-:-:S03]  /*e230*/  LEA R10, P6, R12, R2, 0x1 ;  /* 0x000000020c0a7211 */ /* 0x002fc600078c08ff */
[----:B------:R-:W-:Y:S01]  /*e240*/  @P2 STG.E.U16 desc[UR10][R8.64], R20 ;  /* 0x0000001408002986 */ /* 0x000fe2000c10150a */
[----:B------:R-:W-:Y:S01]  /*e250*/  ISETP.LT.AND P2, PT, R0, UR4, !P0 ;  /* 0x0000000400007c0c */ /* 0x000fe2000c741270 */
[----:B------:R-:W-:Y:S01]  /*e260*/  ULDC UR4, c[0x0][0x248] ;  /* 0x0000920000047ab9 */ /* 0x000fe20000000800 */
[C---:B------:R-:W-:Y:S01]  /*e270*/  LEA.HI.X.SX32 R11, R12.reuse, R3, 0x1, P6 ;  /* 0x000000030c0b7211 */ /* 0x040fe200030f0eff */
[----:B------:R-:W-:Y:S01]  /*e280*/  VIADD R12, R12, UR4 ;  /* 0x000000040c0c7c36 */ /* 0x000fe20008000000 */
[----:B------:R-:W-:Y:S01]  /*e290*/  ULDC UR4, c[0x0][0x248] ;  /* 0x0000920000047ab9 */ /* 0x000fe20000000800 */
[----:B0-----:R-:W-:Y:S01]  /*e2a0*/  PRMT R5, R20, 0x7632, R5 ;  /* 0x0000763214057816 */ /* 0x001fe20000000005 */
[----:B------:R-:W-:Y:S02]  /*e2b0*/  VIADD R0, R6, 0x7f ;  /* 0x0000007f06007836 */ /* 0x000fe40000000000 */
[C---:B------:R-:W-:Y:S01]  /*e2c0*/  VIADD R7, R12.reuse, UR4 ;  /* 0x000000040c077c36 */ /* 0x040fe20008000000 */
[----:B------:R-:W-:Y:S01]  /*e2d0*/  ULDC UR4, c[0x0][0x248] ;  /* 0x0000920000047ab9 */ /* 0x000fe20000000800 */
[----:B------:R0:W-:Y:S01]  /*e2e0*/  @P1 STG.E.U16 desc[UR10][R10.64], R5 ;  /* 0x000000050a001986 */ /* 0x0001e2000c10150a */
[----:B------:R-:W-:Y:S01]  /*e2f0*/  LEA R4, P1, R12, R2, 0x1 ;  /* 0x000000020c047211 */ /* 0x000fe200078208ff */
[----:B------:R-:W-:Y:S01]  /*e300*/  VIADD R13, R7, UR5 ;  /* 0x00000005070d7c36 */ /* 0x000fe20008000000 */
[----:B------:R-:W-:-:S03]  /*e310*/  ULDC UR5, c[0x0][0x248] ;  /* 0x0000920000057ab9 */ /* 0x000fc60000000800 */
[----:B------:R-:W-:-:S04]  /*e320*/  VIADD R14, R13, UR6 ;  /* 0x000000060d0e7c36 */ /* 0x000fc80008000000 */
[----:B------:R-:W-:Y:S01]  /*e330*/  VIADD R15, R14, UR4 ;  /* 0x000000040e0f7c36 */ /* 0x000fe20008000000 */
[----:B------:R-:W-:Y:S01]  /*e340*/  ULDC UR4, c[0x0][0x22c] ;  /* 0x00008b0000047ab9 */ /* 0x000fe20000000800 */
[-C--:B0-----:R-:W-:Y:S02]  /*e350*/  LEA.HI.X.SX32 R5, R12, R3.reuse, 0x1, P1 ;  /* 0x000000030c057211 */ /* 0x081fe400008f0eff */
[-C--:B------:R-:W-:Y:S01]  /*e360*/  LEA R8, P1, R7, R2.reuse, 0x1 ;  /* 0x0000000207087211 */ /* 0x080fe200078208ff */
[----:B------:R-:W-:Y:S01]  /*e370*/  VIADD R16, R15, UR5 ;  /* 0x000000050f107c36 */ /* 0x000fe20008000000 */
[-C--:B------:R-:W-:Y:S01]  /*e380*/  LEA R10, P6, R13, R2.reuse, 0x1 ;  /* 0x000000020d0a7211 */ /* 0x080fe200078c08ff */
[----:B------:R0:W-:Y:S01]  /*e390*/  @P5 STG.E.U16 desc[UR10][R4.64], R21 ;  /* 0x0000001504005986 */ /* 0x0001e2000c10150a */
[----:B------:R-:W-:Y:S02]  /*e3a0*/  LEA.HI.X.SX32 R9, R7, R3, 0x1, P1 ;  /* 0x0000000307097211 */ /* 0x000fe400008f0eff */
[----:B------:R-:W-:-:S02]  /*e3b0*/  LEA R12, P1, R15, R2, 0x1 ;  /* 0x000000020f0c7211 */ /* 0x000fc400078208ff */
[-C--:B------:R-:W-:Y:S02]  /*e3c0*/  LEA.HI.X.SX32 R11, R13, R3.reuse, 0x1, P6 ;  /* 0x000000030d0b7211 */ /* 0x080fe400030f0eff */
[----:B------:R-:W-:Y:S02]  /*e3d0*/  LEA.HI.X.SX32 R13, R15, R3, 0x1, P1 ;  /* 0x000000030f0d7211 */ /* 0x000fe400008f0eff */
[----:B------:R-:W-:Y:S02]  /*e3e0*/  ISETP.LT.AND P1, PT, R17, UR7, !P0 ;  /* 0x0000000711007c0c */ /* 0x000fe4000c721270 */
[----:B------:R-:W-:Y:S02]  /*e3f0*/  ISETP.LT.AND P0, PT, R0, UR4, !P0 ;  /* 0x0000000400007c0c */ /* 0x000fe4000c701270 */
[----:B------:R-:W-:Y:S02]  /*e400*/  LEA R6, P6, R14, R2, 0x1 ;  /* 0x000000020e067211 */ /* 0x000fe400078c08ff */
[----:B------:R-:W-:-:S02]  /*e410*/  PRMT R0, R21, 0x7632, R0 ;  /* 0x0000763215007816 */ /* 0x000fc40000000000 */
[----:B------:R-:W-:Y:S02]  /*e420*/  LEA.HI.X.SX32 R7, R14, R3, 0x1, P6 ;  /* 0x000000030e077211 */ /* 0x000fe400030f0eff */
[----:B0-----:R-:W-:Y:S01]  /*e430*/  PRMT R5, R22, 0x7632, R5 ;  /* 0x0000763216057816 */ /* 0x001fe20000000005 */
[----:B------:R0:W-:Y:S01]  /*e440*/  @P4 STG.E.U16 desc[UR10][R8.64], R0 ;  /* 0x0000000008004986 */ /* 0x0001e2000c10150a */
[----:B------:R-:W-:-:S03]  /*e450*/  LEA R2, P6, R16, R2, 0x1 ;  /* 0x0000000210027211 */ /* 0x000fc600078c08ff */
[----:B------:R0:W-:Y:S01]  /*e460*/  @P3 STG.E.U16 desc[UR10][R10.64], R22 ;  /* 0x000000160a003986 */ /* 0x0001e2000c10150a */
[----:B------:R-:W-:-:S03]  /*e470*/  LEA.HI.X.SX32 R3, R16, R3, 0x1, P6 ;  /* 0x0000000310037211 */ /* 0x000fc600030f0eff */
[----:B------:R0:W-:Y:S04]  /*e480*/  @P2 STG.E.U16 desc[UR10][R6.64], R5 ;  /* 0x0000000506002986 */ /* 0x0001e8000c10150a */
[----:B------:R0:W-:Y:S01]  /*e490*/  @P1 STG.E.U16 desc[UR10][R12.64], R23 ;  /* 0x000000170c001986 */ /* 0x0001e2000c10150a */
[----:B------:R-:W-:Y:S05]  /*e4a0*/  @!P0 EXIT ;  /* 0x000000000000894d */ /* 0x000fea0003800000 */
[----:B0-----:R-:W-:-:S05]  /*e4b0*/  PRMT R23, R23, 0x7632, R23 ;  /* 0x0000763217177816 */ /* 0x001fca0000000017 */
[----:B------:R-:W-:Y:S01]  /*e4c0*/  STG.E.U16 desc[UR10][R2.64], R23 ;  /* 0x0000001702007986 */ /* 0x000fe2000c10150a */
[----:B------:R-:W-:Y:S05]  /*e4d0*/  EXIT ;  /* 0x000000000000794d */ /* 0x000fea0003800000 */
.L_x_2:
[----:B------:R-:W-:-:S00]  /*e4e0*/  BRA `(.L_x_2) ;  /* 0xfffffffc00fc7947 */ /* 0x000fc0000383ffff */
[----:B------:R-:W-:-:S00]  /*e4f0*/  NOP ;  /* 0x0000000000007918 */ /* 0x000fc00000000000 */
        /* <DEDUP_REMOVED lines=8> */
.L_x_3:


//--------------------- .nv.shared.matmul_kernel  --------------------------
	.section	.nv.shared.matmul_kernel,"aw",@nobits
	.sectionflags	@""
	.align	16
	.zero		1024


//--------------------- .nv.shared.reserved.0     --------------------------
	.section	.nv.shared.reserved.0,"aw",@nobits
	.weak		__nv_reservedSMEM_offset_0_alias
	.size		__nv_reservedSMEM_offset_0_alias, 0, 0
	.other		__nv_reservedSMEM_offset_0_alias,@"STO_CUDA_RESERVED_SHARED STV_DEFAULT"
__nv_reservedSMEM_offset_0_alias:
	.zero		0


//--------------------- .nv.constant0.matmul_kernel --------------------------
	.section	.nv.constant0.matmul_kernel,"a",@progbits
	.sectionflags	@""
	.align	4
.nv.constant0.matmul_kernel:
	.zero		608


//--------------------- SYMBOLS --------------------------

	.type		.nv.reservedSmem.offset0,@object
	.size		.nv.reservedSmem.offset0,0x4
